	.target	sm_90a

	.elftype	@"ET_EXEC"


//--------------------- .note.nv.tkinfo           --------------------------
	.section	.note.nv.tkinfo,"",@"SHT_NOTE"
	.sectionflags	@"SHF_NOTE_NV_TKINFO"
	.tkinfo
        /*0018*/ 	.word	0x00000002
        /*0030*/ 	.string	""
        /*0030*/ 	.string	"ptxas"
        /*0030*/ 	.string	"Cuda compilation tools, release 13.0, V13.0.88"
        /*0030*/ 	.string	"Build cuda_13.0.r13.0/compiler.36424714_0"
        /*0030*/ 	.string	"-arch sm_90a -m 64 "



//--------------------- .note.nv.cuinfo           --------------------------
	.section	.note.nv.cuinfo,"",@"SHT_NOTE"
	.sectionflags	@"SHF_NOTE_NV_CUINFO"
        /*0018*/ 	.short	0x0002
        /*001a*/ 	.short	0x005a
        /*001c*/ 	.short	0x0082
	.zero		2


//--------------------- .nv.info                  --------------------------
	.section	.nv.info,"",@"SHT_CUDA_INFO"
	.align	4


	//----- nvinfo : EIATTR_REGCOUNT
	.align		4
        /*0000*/ 	.byte	0x04, 0x2f
        /*0002*/ 	.short	(.L_12 - .L_11)
	.align		4
.L_11:
        /*0004*/ 	.word	index@(_ZN7cutlass13device_kernelINS_4conv6kernel13ConvUniversalINS1_16ConvProblemShapeILNS1_8OperatorE0ELi3EEENS1_10collective14CollectiveConvINS1_46MainloopSm90TmaGmmaWarpSpecializedImplicitGemmILS5_0ELi5ELi3EN4cute5tupleIJNSA_1CILi2EEENSC_ILi1EEESE_EEENS1_36KernelImplicitTmaWarpSpecializedSm90ELi1EEENSB_IJNSC_ILi256EEENSC_ILi64EEENSB_IJNSC_ILi32EEEEEEEEENS_10tfloat32_tESN_NSA_8TiledMMAINSA_8MMA_AtomIJNSA_4SM904GMMA29MMA_64x64x8_F32TF32TF32_SS_TNILNSR_7ScaleInE1ELST_1EEEEEENSA_6LayoutINSB_IJSE_SE_SE_EEENSB_IJNSC_ILi0EEESY_SY_EEEEENSB_IJNSA_10UnderscoreES11_S11_EEEEENS7_6detail26Sm90ImplicitGemmTileTraitsINSA_20SM90_TMA_LOAD_IM2COLENSA_14ComposedLayoutINSA_7SwizzleILi3ELi4ELi3EEENSA_18smem_ptr_flag_bitsILi32EEENSW_INSB_IJNSB_IJNSC_ILi8EEESK_EEENSB_IJSK_SE_EEENSB_IJSE_NSC_ILi5EEEEEEEEENSB_IJNSB_IJSK_SI_EEENSB_IJSE_SY_EEENSB_IJSY_NSC_ILi8192EEEEEEEEEEEEEvEENS15_INSA_23SM90_TMA_LOAD_MULTICASTENS17_IS19_S1B_NSW_INSB_IJNSB_IJS1C_S1C_EEES1E_S1G_EEENSB_IJS1I_S1J_NSB_IJSY_NSC_ILi2048EEEEEEEEEEEEEvEEEENS_8epilogue10collective6detail29Sm90TmaWarpSpecializedAdapterINS21_15DefaultEpilogueISN_NSB_IJNSB_IJllllEEESE_SY_EEES26_NS20_6thread17LinearCombinationISN_Li1EffLNS27_9ScaleType4KindE0ELNS_15FloatRoundStyleE2ESN_EENS_4gemm15EpilogueDefaultEEEEEvvEEEEvNT_6ParamsE)
        /*0008*/ 	.word	0x0000009a


	//----- nvinfo : EIATTR_FRAME_SIZE
	.align		4
.L_12:
        /*000c*/ 	.byte	0x04, 0x11
        /*000e*/ 	.short	(.L_14 - .L_13)
	.align		4
.L_13:
        /*0010*/ 	.word	index@(_ZN7cutlass13device_kernelINS_4conv6kernel13ConvUniversalINS1_16ConvProblemShapeILNS1_8OperatorE0ELi3EEENS1_10collective14CollectiveConvINS1_46MainloopSm90TmaGmmaWarpSpecializedImplicitGemmILS5_0ELi5ELi3EN4cute5tupleIJNSA_1CILi2EEENSC_ILi1EEESE_EEENS1_36KernelImplicitTmaWarpSpecializedSm90ELi1EEENSB_IJNSC_ILi256EEENSC_ILi64EEENSB_IJNSC_ILi32EEEEEEEEENS_10tfloat32_tESN_NSA_8TiledMMAINSA_8MMA_AtomIJNSA_4SM904GMMA29MMA_64x64x8_F32TF32TF32_SS_TNILNSR_7ScaleInE1ELST_1EEEEEENSA_6LayoutINSB_IJSE_SE_SE_EEENSB_IJNSC_ILi0EEESY_SY_EEEEENSB_IJNSA_10UnderscoreES11_S11_EEEEENS7_6detail26Sm90ImplicitGemmTileTraitsINSA_20SM90_TMA_LOAD_IM2COLENSA_14ComposedLayoutINSA_7SwizzleILi3ELi4ELi3EEENSA_18smem_ptr_flag_bitsILi32EEENSW_INSB_IJNSB_IJNSC_ILi8EEESK_EEENSB_IJSK_SE_EEENSB_IJSE_NSC_ILi5EEEEEEEEENSB_IJNSB_IJSK_SI_EEENSB_IJSE_SY_EEENSB_IJSY_NSC_ILi8192EEEEEEEEEEEEEvEENS15_INSA_23SM90_TMA_LOAD_MULTICASTENS17_IS19_S1B_NSW_INSB_IJNSB_IJS1C_S1C_EEES1E_S1G_EEENSB_IJS1I_S1J_NSB_IJSY_NSC_ILi2048EEEEEEEEEEEEEvEEEENS_8epilogue10collective6detail29Sm90TmaWarpSpecializedAdapterINS21_15DefaultEpilogueISN_NSB_IJNSB_IJllllEEESE_SY_EEES26_NS20_6thread17LinearCombinationISN_Li1EffLNS27_9ScaleType4KindE0ELNS_15FloatRoundStyleE2ESN_EENS_4gemm15EpilogueDefaultEEEEEvvEEEEvNT_6ParamsE)
        /*0014*/ 	.word	0x00000000


	//----- nvinfo : EIATTR_MIN_STACK_SIZE
	.align		4
.L_14:
        /*0018*/ 	.byte	0x04, 0x12
        /*001a*/ 	.short	(.L_16 - .L_15)
	.align		4
.L_15:
        /*001c*/ 	.word	index@(_ZN7cutlass13device_kernelINS_4conv6kernel13ConvUniversalINS1_16ConvProblemShapeILNS1_8OperatorE0ELi3EEENS1_10collective14CollectiveConvINS1_46MainloopSm90TmaGmmaWarpSpecializedImplicitGemmILS5_0ELi5ELi3EN4cute5tupleIJNSA_1CILi2EEENSC_ILi1EEESE_EEENS1_36KernelImplicitTmaWarpSpecializedSm90ELi1EEENSB_IJNSC_ILi256EEENSC_ILi64EEENSB_IJNSC_ILi32EEEEEEEEENS_10tfloat32_tESN_NSA_8TiledMMAINSA_8MMA_AtomIJNSA_4SM904GMMA29MMA_64x64x8_F32TF32TF32_SS_TNILNSR_7ScaleInE1ELST_1EEEEEENSA_6LayoutINSB_IJSE_SE_SE_EEENSB_IJNSC_ILi0EEESY_SY_EEEEENSB_IJNSA_10UnderscoreES11_S11_EEEEENS7_6detail26Sm90ImplicitGemmTileTraitsINSA_20SM90_TMA_LOAD_IM2COLENSA_14ComposedLayoutINSA_7SwizzleILi3ELi4ELi3EEENSA_18smem_ptr_flag_bitsILi32EEENSW_INSB_IJNSB_IJNSC_ILi8EEESK_EEENSB_IJSK_SE_EEENSB_IJSE_NSC_ILi5EEEEEEEEENSB_IJNSB_IJSK_SI_EEENSB_IJSE_SY_EEENSB_IJSY_NSC_ILi8192EEEEEEEEEEEEEvEENS15_INSA_23SM90_TMA_LOAD_MULTICASTENS17_IS19_S1B_NSW_INSB_IJNSB_IJS1C_S1C_EEES1E_S1G_EEENSB_IJS1I_S1J_NSB_IJSY_NSC_ILi2048EEEEEEEEEEEEEvEEEENS_8epilogue10collective6detail29Sm90TmaWarpSpecializedAdapterINS21_15DefaultEpilogueISN_NSB_IJNSB_IJllllEEESE_SY_EEES26_NS20_6thread17LinearCombinationISN_Li1EffLNS27_9ScaleType4KindE0ELNS_15FloatRoundStyleE2ESN_EENS_4gemm15EpilogueDefaultEEEEEvvEEEEvNT_6ParamsE)
        /*0020*/ 	.word	0x00000000
.L_16:


//--------------------- .nv.compat                --------------------------
	.section	.nv.compat,"",@"SHT_CUDA_COMPAT_INFO"
	.align	4
        /*0000*/ 	.byte	0x02, 0x09, 0x01, 0x00, 0x02, 0x02, 0x04, 0x00, 0x02, 0x05, 0x05, 0x00, 0x03, 0x07, 0x01, 0x01
        /*0010*/ 	.byte	0x02, 0x03, 0x01, 0x00, 0x02, 0x06, 0x01, 0x00, 0x04, 0x0b, 0x08, 0x00, 0x00, 0x00, 0x00, 0x00
        /*0020*/ 	.byte	0x00, 0x00, 0x00, 0x00


//--------------------- .nv.info._ZN7cutlass13device_kernelINS_4conv6kernel13ConvUniversalINS1_16ConvProblemShapeILNS1_8OperatorE0ELi3EEENS1_10collective14CollectiveConvINS1_46MainloopSm90TmaGmmaWarpSpecializedImplicitGemmILS5_0ELi5ELi3EN4cute5tupleIJNSA_1CILi2EEENSC_ILi1EEESE_EEENS1_36KernelImplicitTmaWarpSpecializedSm90ELi1EEENSB_IJNSC_ILi256EEENSC_ILi64EEENSB_IJNSC_ILi32EEEEEEEEENS_10tfloat32_tESN_NSA_8TiledMMAINSA_8MMA_AtomIJNSA_4SM904GMMA29MMA_64x64x8_F32TF32TF32_SS_TNILNSR_7ScaleInE1ELST_1EEEEEENSA_6LayoutINSB_IJSE_SE_SE_EEENSB_IJNSC_ILi0EEESY_SY_EEEEENSB_IJNSA_10UnderscoreES11_S11_EEEEENS7_6detail26Sm90ImplicitGemmTileTraitsINSA_20SM90_TMA_LOAD_IM2COLENSA_14ComposedLayoutINSA_7SwizzleILi3ELi4ELi3EEENSA_18smem_ptr_flag_bitsILi32EEENSW_INSB_IJNSB_IJNSC_ILi8EEESK_EEENSB_IJSK_SE_EEENSB_IJSE_NSC_ILi5EEEEEEEEENSB_IJNSB_IJSK_SI_EEENSB_IJSE_SY_EEENSB_IJSY_NSC_ILi8192EEEEEEEEEEEEEvEENS15_INSA_23SM90_TMA_LOAD_MULTICASTENS17_IS19_S1B_NSW_INSB_IJNSB_IJS1C_S1C_EEES1E_S1G_EEENSB_IJS1I_S1J_NSB_IJSY_NSC_ILi2048EEEEEEEEEEEEEvEEEENS_8epilogue10collective6detail29Sm90TmaWarpSpecializedAdapterINS21_15DefaultEpilogueISN_NSB_IJNSB_IJllllEEESE_SY_EEES26_NS20_6thread17LinearCombinationISN_Li1EffLNS27_9ScaleType4KindE0ELNS_15FloatRoundStyleE2ESN_EENS_4gemm15EpilogueDefaultEEEEEvvEEEEvNT_6ParamsE --------------------------
	.section	.nv.info._ZN7cutlass13device_kernelINS_4conv6kernel13ConvUniversalINS1_16ConvProblemShapeILNS1_8OperatorE0ELi3EEENS1_10collective14CollectiveConvINS1_46MainloopSm90TmaGmmaWarpSpecializedImplicitGemmILS5_0ELi5ELi3EN4cute5tupleIJNSA_1CILi2EEENSC_ILi1EEESE_EEENS1_36KernelImplicitTmaWarpSpecializedSm90ELi1EEENSB_IJNSC_ILi256EEENSC_ILi64EEENSB_IJNSC_ILi32EEEEEEEEENS_10tfloat32_tESN_NSA_8TiledMMAINSA_8MMA_AtomIJNSA_4SM904GMMA29MMA_64x64x8_F32TF32TF32_SS_TNILNSR_7ScaleInE1ELST_1EEEEEENSA_6LayoutINSB_IJSE_SE_SE_EEENSB_IJNSC_ILi0EEESY_SY_EEEEENSB_IJNSA_10UnderscoreES11_S11_EEEEENS7_6detail26Sm90ImplicitGemmTileTraitsINSA_20SM90_TMA_LOAD_IM2COLENSA_14ComposedLayoutINSA_7SwizzleILi3ELi4ELi3EEENSA_18smem_ptr_flag_bitsILi32EEENSW_INSB_IJNSB_IJNSC_ILi8EEESK_EEENSB_IJSK_SE_EEENSB_IJSE_NSC_ILi5EEEEEEEEENSB_IJNSB_IJSK_SI_EEENSB_IJSE_SY_EEENSB_IJSY_NSC_ILi8192EEEEEEEEEEEEEvEENS15_INSA_23SM90_TMA_LOAD_MULTICASTENS17_IS19_S1B_NSW_INSB_IJNSB_IJS1C_S1C_EEES1E_S1G_EEENSB_IJS1I_S1J_NSB_IJSY_NSC_ILi2048EEEEEEEEEEEEEvEEEENS_8epilogue10collective6detail29Sm90TmaWarpSpecializedAdapterINS21_15DefaultEpilogueISN_NSB_IJNSB_IJllllEEESE_SY_EEES26_NS20_6thread17LinearCombinationISN_Li1EffLNS27_9ScaleType4KindE0ELNS_15FloatRoundStyleE2ESN_EENS_4gemm15EpilogueDefaultEEEEEvvEEEEvNT_6ParamsE,"",@"SHT_CUDA_INFO"
	.sectionflags	@""
	.align	4


	//----- nvinfo : EIATTR_CUDA_API_VERSION
	.align		4
        /*0000*/ 	.byte	0x04, 0x37
        /*0002*/ 	.short	(.L_18 - .L_17)
.L_17:
        /*0004*/ 	.word	0x00000082


	//----- nvinfo : EIATTR_KPARAM_INFO
	.align		4
.L_18:
        /*0008*/ 	.byte	0x04, 0x17
        /*000a*/ 	.short	(.L_20 - .L_19)
.L_19:
        /*000c*/ 	.word	0x00000000
        /*0010*/ 	.short	0x0000
        /*0012*/ 	.short	0x0070
        /*0014*/ 	.byte	0x00, 0xf0, 0x01, 0x10


	//----- nvinfo : EIATTR_SPARSE_MMA_MASK
	.align		4
.L_20:
        /*0018*/ 	.byte	0x03, 0x50
        /*001a*/ 	.short	0x0000


	//----- nvinfo : EIATTR_MAXREG_COUNT
	.align		4
        /*001c*/ 	.byte	0x03, 0x1b
        /*001e*/ 	.short	0x00ff


	//----- nvinfo : EIATTR_NUM_BARRIERS
	.align		4
        /*0020*/ 	.byte	0x02, 0x4c
        /*0022*/ 	.byte	0x01
	.zero		1


	//----- nvinfo : EIATTR_MERCURY_ISA_VERSION
	.align		4
        /*0024*/ 	.byte	0x03, 0x5f
        /*0026*/ 	.short	0x0101


	//----- nvinfo : EIATTR_COOP_GROUP_MASK_REGIDS
	.align		4
        /*0028*/ 	.byte	0x04, 0x29
        /*002a*/ 	.short	(.L_22 - .L_21)


	//   ....[0]....
.L_21:
        /*002c*/ 	.word	0xffffffff


	//   ....[1]....
        /*0030*/ 	.word	0xffffffff


	//   ....[2]....
        /*0034*/ 	.word	0xffffffff


	//   ....[3]....
        /*0038*/ 	.word	0xffffffff


	//----- nvinfo : EIATTR_COOP_GROUP_INSTR_OFFSETS
	.align		4
.L_22:
        /*003c*/ 	.byte	0x04, 0x28
        /*003e*/ 	.short	(.L_24 - .L_23)


	//   ....[0]....
.L_23:
        /*0040*/ 	.word	0x00000070


	//   ....[1]....
        /*0044*/ 	.word	0x00000080


	//   ....[2]....
        /*0048*/ 	.word	0x00000140


	//   ....[3]....
        /*004c*/ 	.word	0x000006c0


	//----- nvinfo : EIATTR_MBARRIER_INSTR_OFFSETS
	.align		4
.L_24:
        /*0050*/ 	.byte	0x04, 0x39
        /*0052*/ 	.short	(.L_26 - .L_25)


	//   ....[0]....
.L_25:
        /*0054*/ 	.word	0x000002f0
        /*0058*/ 	.word	0x000000ff
        /*005c*/ 	.word	0x00032000
        /*0060*/ 	.short	0x0100
        /*0062*/ 	.byte	0x08
	.zero		1


	//   ....[1]....
        /*0064*/ 	.word	0x00000300
        /*0068*/ 	.word	0x000000ff
        /*006c*/ 	.word	0x00032028
        /*0070*/ 	.short	0x0100
        /*0072*/ 	.byte	0x08
	.zero		1


	//   ....[2]....
        /*0074*/ 	.word	0x00000310
        /*0078*/ 	.word	0x000000ff
        /*007c*/ 	.word	0x00032008
        /*0080*/ 	.short	0x0100
        /*0082*/ 	.byte	0x08
	.zero		1


	//   ....[3]....
        /*0084*/ 	.word	0x00000320
        /*0088*/ 	.word	0x000000ff
        /*008c*/ 	.word	0x00032030
        /*0090*/ 	.short	0x0100
        /*0092*/ 	.byte	0x08
	.zero		1


	//   ....[4]....
        /*0094*/ 	.word	0x00000330
        /*0098*/ 	.word	0x000000ff
        /*009c*/ 	.word	0x00032010
        /*00a0*/ 	.short	0x0100
        /*00a2*/ 	.byte	0x08
	.zero		1


	//   ....[5]....
        /*00a4*/ 	.word	0x00000340
        /*00a8*/ 	.word	0x000000ff
        /*00ac*/ 	.word	0x00032038
        /*00b0*/ 	.short	0x0100
        /*00b2*/ 	.byte	0x08
	.zero		1


	//   ....[6]....
        /*00b4*/ 	.word	0x00000350
        /*00b8*/ 	.word	0x000000ff
        /*00bc*/ 	.word	0x00032018
        /*00c0*/ 	.short	0x0100
        /*00c2*/ 	.byte	0x08
	.zero		1


	//   ....[7]....
        /*00c4*/ 	.word	0x00000360
        /*00c8*/ 	.word	0x000000ff
        /*00cc*/ 	.word	0x00032040
        /*00d0*/ 	.short	0x0100
        /*00d2*/ 	.byte	0x08
	.zero		1


	//   ....[8]....
        /*00d4*/ 	.word	0x00000370
        /*00d8*/ 	.word	0x000000ff
        /*00dc*/ 	.word	0x00032020
        /*00e0*/ 	.short	0x0100
        /*00e2*/ 	.byte	0x08
	.zero		1


	//   ....[9]....
        /*00e4*/ 	.word	0x00000380
        /*00e8*/ 	.word	0x000000ff
        /*00ec*/ 	.word	0x00032048
        /*00f0*/ 	.short	0x0100
        /*00f2*/ 	.byte	0x08
	.zero		1


	//   ....[10]....
        /*00f4*/ 	.word	0x00000f30
        /*00f8*/ 	.word	0x00000006
        /*00fc*/ 	.word	0x00032000
        /*0100*/ 	.short	0x010a
        /*0102*/ 	.byte	0x3f
	.zero		1


	//   ....[11]....
        /*0104*/ 	.word	0x000015d0
        /*0108*/ 	.word	0x00000008
        /*010c*/ 	.word	0x00032000
        /*0110*/ 	.short	0x010a
        /*0112*/ 	.byte	0x3f
	.zero		1


	//   ....[12]....
        /*0114*/ 	.word	0x00001b20
        /*0118*/ 	.word	0x00000007
        /*011c*/ 	.word	0x00000000
        /*0120*/ 	.short	0x0101
        /*0122*/ 	.byte	0x3f
	.zero		1


	//   ....[13]....
        /*0124*/ 	.word	0x00001d50
        /*0128*/ 	.word	0x00000003
        /*012c*/ 	.word	0x00000000
        /*0130*/ 	.short	0x0101
        /*0132*/ 	.byte	0x3f
	.zero		1


	//   ....[14]....
        /*0134*/ 	.word	0x0000c260
        /*0138*/ 	.word	0x0000000d
        /*013c*/ 	.word	0x00032028
        /*0140*/ 	.short	0x010a
        /*0142*/ 	.byte	0x3f
	.zero		1


	//   ....[15]....
        /*0144*/ 	.word	0x0000ca70
        /*0148*/ 	.word	0x00000004
        /*014c*/ 	.word	0x00000000
        /*0150*/ 	.short	0x010a
        /*0152*/ 	.byte	0x3f
	.zero		1


	//   ....[16]....
        /*0154*/ 	.word	0x0000cb20
        /*0158*/ 	.word	0x00000000
        /*015c*/ 	.word	0x00000000
        /*0160*/ 	.short	0x010a
        /*0162*/ 	.byte	0x3f
	.zero		1


	//   ....[17]....
        /*0164*/ 	.word	0x0000cbd0
        /*0168*/ 	.word	0x00000000
        /*016c*/ 	.word	0x00000000
        /*0170*/ 	.short	0x010a
        /*0172*/ 	.byte	0x3f
	.zero		1


	//   ....[18]....
        /*0174*/ 	.word	0x0000cc80
        /*0178*/ 	.word	0x00000000
        /*017c*/ 	.word	0x00000000
        /*0180*/ 	.short	0x010a
        /*0182*/ 	.byte	0x3f
	.zero		1


	//   ....[19]....
        /*0184*/ 	.word	0x0000cd30
        /*0188*/ 	.word	0x00000003
        /*018c*/ 	.word	0x00000000
        /*0190*/ 	.short	0x010a
        /*0192*/ 	.byte	0x3f
	.zero		1


	//----- nvinfo : EIATTR_NUM_MBARRIERS
	.align		4
.L_26:
        /*0194*/ 	.byte	0x03, 0x38
        /*0196*/ 	.short	0x000a


	//----- nvinfo : EIATTR_EXIT_INSTR_OFFSETS
	.align		4
        /*0198*/ 	.byte	0x04, 0x1c
        /*019a*/ 	.short	(.L_28 - .L_27)


	//   ....[0]....
.L_27:
        /*019c*/ 	.word	0x00000a60


	//   ....[1]....
        /*01a0*/ 	.word	0x00001eb0


	//   ....[2]....
        /*01a4*/ 	.word	0x00008df0


	//   ....[3]....
        /*01a8*/ 	.word	0x00008e20


	//   ....[4]....
        /*01ac*/ 	.word	0x0000c030


	//   ....[5]....
        /*01b0*/ 	.word	0x0000c060


	//   ....[6]....
        /*01b4*/ 	.word	0x0000c080


	//   ....[7]....
        /*01b8*/ 	.word	0x0000c960


	//   ....[8]....
        /*01bc*/ 	.word	0x0000cd60


	//----- nvinfo : EIATTR_MAX_THREADS
	.align		4
.L_28:
        /*01c0*/ 	.byte	0x04, 0x05
        /*01c2*/ 	.short	(.L_30 - .L_29)
.L_29:
        /*01c4*/ 	.word	0x00000100
        /*01c8*/ 	.word	0x00000001
        /*01cc*/ 	.word	0x00000001


	//----- nvinfo : EIATTR_CRS_STACK_SIZE
	.align		4
.L_30:
        /*01d0*/ 	.byte	0x04, 0x1e
        /*01d2*/ 	.short	(.L_32 - .L_31)
.L_31:
        /*01d4*/ 	.word	0x00000000


	//----- nvinfo : EIATTR_CBANK_PARAM_SIZE
	.align		4
.L_32:
        /*01d8*/ 	.byte	0x03, 0x19
        /*01da*/ 	.short	0x0470


	//----- nvinfo : EIATTR_PARAM_CBANK
	.align		4
        /*01dc*/ 	.byte	0x04, 0x0a
        /*01de*/ 	.short	(.L_34 - .L_33)
	.align		4
.L_33:
        /*01e0*/ 	.word	index@(.nv.constant0._ZN7cutlass13device_kernelINS_4conv6kernel13ConvUniversalINS1_16ConvProblemShapeILNS1_8OperatorE0ELi3EEENS1_10collective14CollectiveConvINS1_46MainloopSm90TmaGmmaWarpSpecializedImplicitGemmILS5_0ELi5ELi3EN4cute5tupleIJNSA_1CILi2EEENSC_ILi1EEESE_EEENS1_36KernelImplicitTmaWarpSpecializedSm90ELi1EEENSB_IJNSC_ILi256EEENSC_ILi64EEENSB_IJNSC_ILi32EEEEEEEEENS_10tfloat32_tESN_NSA_8TiledMMAINSA_8MMA_AtomIJNSA_4SM904GMMA29MMA_64x64x8_F32TF32TF32_SS_TNILNSR_7ScaleInE1ELST_1EEEEEENSA_6LayoutINSB_IJSE_SE_SE_EEENSB_IJNSC_ILi0EEESY_SY_EEEEENSB_IJNSA_10UnderscoreES11_S11_EEEEENS7_6detail26Sm90ImplicitGemmTileTraitsINSA_20SM90_TMA_LOAD_IM2COLENSA_14ComposedLayoutINSA_7SwizzleILi3ELi4ELi3EEENSA_18smem_ptr_flag_bitsILi32EEENSW_INSB_IJNSB_IJNSC_ILi8EEESK_EEENSB_IJSK_SE_EEENSB_IJSE_NSC_ILi5EEEEEEEEENSB_IJNSB_IJSK_SI_EEENSB_IJSE_SY_EEENSB_IJSY_NSC_ILi8192EEEEEEEEEEEEEvEENS15_INSA_23SM90_TMA_LOAD_MULTICASTENS17_IS19_S1B_NSW_INSB_IJNSB_IJS1C_S1C_EEES1E_S1G_EEENSB_IJS1I_S1J_NSB_IJSY_NSC_ILi2048EEEEEEEEEEEEEvEEEENS_8epilogue10collective6detail29Sm90TmaWarpSpecializedAdapterINS21_15DefaultEpilogueISN_NSB_IJNSB_IJllllEEESE_SY_EEES26_NS20_6thread17LinearCombinationISN_Li1EffLNS27_9ScaleType4KindE0ELNS_15FloatRoundStyleE2ESN_EENS_4gemm15EpilogueDefaultEEEEEvvEEEEvNT_6ParamsE)
        /*01e4*/ 	.short	0x0210
        /*01e6*/ 	.short	0x0470


	//----- nvinfo : EIATTR_SW_WAR
	.align		4
.L_34:
        /*01e8*/ 	.byte	0x04, 0x36
        /*01ea*/ 	.short	(.L_36 - .L_35)
.L_35:
        /*01ec*/ 	.word	0x00000008
.L_36:


//--------------------- .nv.callgraph             --------------------------
	.section	.nv.callgraph,"",@"SHT_CUDA_CALLGRAPH"
	.align	4
	.sectionentsize	8
	.align		4
        /*0000*/ 	.word	0x00000000
	.align		4
        /*0004*/ 	.word	0xffffffff
	.align		4
        /*0008*/ 	.word	0x00000000
	.align		4
        /*000c*/ 	.word	0xfffffffe
	.align		4
        /*0010*/ 	.word	0x00000000
	.align		4
        /*0014*/ 	.word	0xfffffffd
	.align		4
        /*0018*/ 	.word	0x00000000
	.align		4
        /*001c*/ 	.word	0xfffffffc


//--------------------- .nv.constant4             --------------------------
	.section	.nv.constant4,"a",@progbits
	.align	8
	.align		8
.nv.constant4:
        /*0000*/ 	.dword	_ZN39_INTERNAL_cf73de53_4_k_cu_96ec29da_28414cuda3std3__45__cpo5beginE
	.align		8
        /*0008*/ 	.dword	_ZN39_INTERNAL_cf73de53_4_k_cu_96ec29da_28414cuda3std3__45__cpo3endE
	.align		8
        /*0010*/ 	.dword	_ZN39_INTERNAL_cf73de53_4_k_cu_96ec29da_28414cuda3std3__45__cpo6cbeginE
	.align		8
        /*0018*/ 	.dword	_ZN39_INTERNAL_cf73de53_4_k_cu_96ec29da_28414cuda3std3__45__cpo4cendE
	.align		8
        /*0020*/ 	.dword	_ZN39_INTERNAL_cf73de53_4_k_cu_96ec29da_28414cuda3std3__441_GLOBAL__N__cf73de53_4_k_cu_96ec29da_28416ignoreE
	.align		8
        /*0028*/ 	.dword	_ZN39_INTERNAL_cf73de53_4_k_cu_96ec29da_28414cuda3std3__419piecewise_constructE
	.align		8
        /*0030*/ 	.dword	_ZN39_INTERNAL_cf73de53_4_k_cu_96ec29da_28414cuda3std3__48in_placeE
	.align		8
        /*0038*/ 	.dword	_ZN39_INTERNAL_cf73de53_4_k_cu_96ec29da_28414cuda3std6ranges3__45__cpo4swapE
	.align		8
        /*0040*/ 	.dword	_ZN39_INTERNAL_cf73de53_4_k_cu_96ec29da_28414cuda3std6ranges3__45__cpo9iter_moveE
	.align		8
        /*0048*/ 	.dword	_ZN39_INTERNAL_cf73de53_4_k_cu_96ec29da_28414cute7productE
	.align		8
        /*0050*/ 	.dword	_ZN39_INTERNAL_cf73de53_4_k_cu_96ec29da_28414cute1_E


//--------------------- .text._ZN7cutlass13device_kernelINS_4conv6kernel13ConvUniversalINS1_16ConvProblemShapeILNS1_8OperatorE0ELi3EEENS1_10collective14CollectiveConvINS1_46MainloopSm90TmaGmmaWarpSpecializedImplicitGemmILS5_0ELi5ELi3EN4cute5tupleIJNSA_1CILi2EEENSC_ILi1EEESE_EEENS1_36KernelImplicitTmaWarpSpecializedSm90ELi1EEENSB_IJNSC_ILi256EEENSC_ILi64EEENSB_IJNSC_ILi32EEEEEEEEENS_10tfloat32_tESN_NSA_8TiledMMAINSA_8MMA_AtomIJNSA_4SM904GMMA29MMA_64x64x8_F32TF32TF32_SS_TNILNSR_7ScaleInE1ELST_1EEEEEENSA_6LayoutINSB_IJSE_SE_SE_EEENSB_IJNSC_ILi0EEESY_SY_EEEEENSB_IJNSA_10UnderscoreES11_S11_EEEEENS7_6detail26Sm90ImplicitGemmTileTraitsINSA_20SM90_TMA_LOAD_IM2COLENSA_14ComposedLayoutINSA_7SwizzleILi3ELi4ELi3EEENSA_18smem_ptr_flag_bitsILi32EEENSW_INSB_IJNSB_IJNSC_ILi8EEESK_EEENSB_IJSK_SE_EEENSB_IJSE_NSC_ILi5EEEEEEEEENSB_IJNSB_IJSK_SI_EEENSB_IJSE_SY_EEENSB_IJSY_NSC_ILi8192EEEEEEEEEEEEEvEENS15_INSA_23SM90_TMA_LOAD_MULTICASTENS17_IS19_S1B_NSW_INSB_IJNSB_IJS1C_S1C_EEES1E_S1G_EEENSB_IJS1I_S1J_NSB_IJSY_NSC_ILi2048EEEEEEEEEEEEEvEEEENS_8epilogue10collective6detail29Sm90TmaWarpSpecializedAdapterINS21_15DefaultEpilogueISN_NSB_IJNSB_IJllllEEESE_SY_EEES26_NS20_6thread17LinearCombinationISN_Li1EffLNS27_9ScaleType4KindE0ELNS_15FloatRoundStyleE2ESN_EENS_4gemm15EpilogueDefaultEEEEEvvEEEEvNT_6ParamsE --------------------------
	.section	.text._ZN7cutlass13device_kernelINS_4conv6kernel13ConvUniversalINS1_16ConvProblemShapeILNS1_8OperatorE0ELi3EEENS1_10collective14CollectiveConvINS1_46MainloopSm90TmaGmmaWarpSpecializedImplicitGemmILS5_0ELi5ELi3EN4cute5tupleIJNSA_1CILi2EEENSC_ILi1EEESE_EEENS1_36KernelImplicitTmaWarpSpecializedSm90ELi1EEENSB_IJNSC_ILi256EEENSC_ILi64EEENSB_IJNSC_ILi32EEEEEEEEENS_10tfloat32_tESN_NSA_8TiledMMAINSA_8MMA_AtomIJNSA_4SM904GMMA29MMA_64x64x8_F32TF32TF32_SS_TNILNSR_7ScaleInE1ELST_1EEEEEENSA_6LayoutINSB_IJSE_SE_SE_EEENSB_IJNSC_ILi0EEESY_SY_EEEEENSB_IJNSA_10UnderscoreES11_S11_EEEEENS7_6detail26Sm90ImplicitGemmTileTraitsINSA_20SM90_TMA_LOAD_IM2COLENSA_14ComposedLayoutINSA_7SwizzleILi3ELi4ELi3EEENSA_18smem_ptr_flag_bitsILi32EEENSW_INSB_IJNSB_IJNSC_ILi8EEESK_EEENSB_IJSK_SE_EEENSB_IJSE_NSC_ILi5EEEEEEEEENSB_IJNSB_IJSK_SI_EEENSB_IJSE_SY_EEENSB_IJSY_NSC_ILi8192EEEEEEEEEEEEEvEENS15_INSA_23SM90_TMA_LOAD_MULTICASTENS17_IS19_S1B_NSW_INSB_IJNSB_IJS1C_S1C_EEES1E_S1G_EEENSB_IJS1I_S1J_NSB_IJSY_NSC_ILi2048EEEEEEEEEEEEEvEEEENS_8epilogue10collective6detail29Sm90TmaWarpSpecializedAdapterINS21_15DefaultEpilogueISN_NSB_IJNSB_IJllllEEESE_SY_EEES26_NS20_6thread17LinearCombinationISN_Li1EffLNS27_9ScaleType4KindE0ELNS_15FloatRoundStyleE2ESN_EENS_4gemm15EpilogueDefaultEEEEEvvEEEEvNT_6ParamsE,"ax",@progbits
	.align	128
.text._ZN7cutlass13device_kernelINS_4conv6kernel13ConvUniversalINS1_16ConvProblemShapeILNS1_8OperatorE0ELi3EEENS1_10collective14CollectiveConvINS1_46MainloopSm90TmaGmmaWarpSpecializedImplicitGemmILS5_0ELi5ELi3EN4cute5tupleIJNSA_1CILi2EEENSC_ILi1EEESE_EEENS1_36KernelImplicitTmaWarpSpecializedSm90ELi1EEENSB_IJNSC_ILi256EEENSC_ILi64EEENSB_IJNSC_ILi32EEEEEEEEENS_10tfloat32_tESN_NSA_8TiledMMAINSA_8MMA_AtomIJNSA_4SM904GMMA29MMA_64x64x8_F32TF32TF32_SS_TNILNSR_7ScaleInE1ELST_1EEEEEENSA_6LayoutINSB_IJSE_SE_SE_EEENSB_IJNSC_ILi0EEESY_SY_EEEEENSB_IJNSA_10UnderscoreES11_S11_EEEEENS7_6detail26Sm90ImplicitGemmTileTraitsINSA_20SM90_TMA_LOAD_IM2COLENSA_14ComposedLayoutINSA_7SwizzleILi3ELi4ELi3EEENSA_18smem_ptr_flag_bitsILi32EEENSW_INSB_IJNSB_IJNSC_ILi8EEESK_EEENSB_IJSK_SE_EEENSB_IJSE_NSC_ILi5EEEEEEEEENSB_IJNSB_IJSK_SI_EEENSB_IJSE_SY_EEENSB_IJSY_NSC_ILi8192EEEEEEEEEEEEEvEENS15_INSA_23SM90_TMA_LOAD_MULTICASTENS17_IS19_S1B_NSW_INSB_IJNSB_IJS1C_S1C_EEES1E_S1G_EEENSB_IJS1I_S1J_NSB_IJSY_NSC_ILi2048EEEEEEEEEEEEEvEEEENS_8epilogue10collective6detail29Sm90TmaWarpSpecializedAdapterINS21_15DefaultEpilogueISN_NSB_IJNSB_IJllllEEESE_SY_EEES26_NS20_6thread17LinearCombinationISN_Li1EffLNS27_9ScaleType4KindE0ELNS_15FloatRoundStyleE2ESN_EENS_4gemm15EpilogueDefaultEEEEEvvEEEEvNT_6ParamsE:
        .type           _ZN7cutlass13device_kernelINS_4conv6kernel13ConvUniversalINS1_16ConvProblemShapeILNS1_8OperatorE0ELi3EEENS1_10collective14CollectiveConvINS1_46MainloopSm90TmaGmmaWarpSpecializedImplicitGemmILS5_0ELi5ELi3EN4cute5tupleIJNSA_1CILi2EEENSC_ILi1EEESE_EEENS1_36KernelImplicitTmaWarpSpecializedSm90ELi1EEENSB_IJNSC_ILi256EEENSC_ILi64EEENSB_IJNSC_ILi32EEEEEEEEENS_10tfloat32_tESN_NSA_8TiledMMAINSA_8MMA_AtomIJNSA_4SM904GMMA29MMA_64x64x8_F32TF32TF32_SS_TNILNSR_7ScaleInE1ELST_1EEEEEENSA_6LayoutINSB_IJSE_SE_SE_EEENSB_IJNSC_ILi0EEESY_SY_EEEEENSB_IJNSA_10UnderscoreES11_S11_EEEEENS7_6detail26Sm90ImplicitGemmTileTraitsINSA_20SM90_TMA_LOAD_IM2COLENSA_14ComposedLayoutINSA_7SwizzleILi3ELi4ELi3EEENSA_18smem_ptr_flag_bitsILi32EEENSW_INSB_IJNSB_IJNSC_ILi8EEESK_EEENSB_IJSK_SE_EEENSB_IJSE_NSC_ILi5EEEEEEEEENSB_IJNSB_IJSK_SI_EEENSB_IJSE_SY_EEENSB_IJSY_NSC_ILi8192EEEEEEEEEEEEEvEENS15_INSA_23SM90_TMA_LOAD_MULTICASTENS17_IS19_S1B_NSW_INSB_IJNSB_IJS1C_S1C_EEES1E_S1G_EEENSB_IJS1I_S1J_NSB_IJSY_NSC_ILi2048EEEEEEEEEEEEEvEEEENS_8epilogue10collective6detail29Sm90TmaWarpSpecializedAdapterINS21_15DefaultEpilogueISN_NSB_IJNSB_IJllllEEESE_SY_EEES26_NS20_6thread17LinearCombinationISN_Li1EffLNS27_9ScaleType4KindE0ELNS_15FloatRoundStyleE2ESN_EENS_4gemm15EpilogueDefaultEEEEEvvEEEEvNT_6ParamsE,@function
        .size           _ZN7cutlass13device_kernelINS_4conv6kernel13ConvUniversalINS1_16ConvProblemShapeILNS1_8OperatorE0ELi3EEENS1_10collective14CollectiveConvINS1_46MainloopSm90TmaGmmaWarpSpecializedImplicitGemmILS5_0ELi5ELi3EN4cute5tupleIJNSA_1CILi2EEENSC_ILi1EEESE_EEENS1_36KernelImplicitTmaWarpSpecializedSm90ELi1EEENSB_IJNSC_ILi256EEENSC_ILi64EEENSB_IJNSC_ILi32EEEEEEEEENS_10tfloat32_tESN_NSA_8TiledMMAINSA_8MMA_AtomIJNSA_4SM904GMMA29MMA_64x64x8_F32TF32TF32_SS_TNILNSR_7ScaleInE1ELST_1EEEEEENSA_6LayoutINSB_IJSE_SE_SE_EEENSB_IJNSC_ILi0EEESY_SY_EEEEENSB_IJNSA_10UnderscoreES11_S11_EEEEENS7_6detail26Sm90ImplicitGemmTileTraitsINSA_20SM90_TMA_LOAD_IM2COLENSA_14ComposedLayoutINSA_7SwizzleILi3ELi4ELi3EEENSA_18smem_ptr_flag_bitsILi32EEENSW_INSB_IJNSB_IJNSC_ILi8EEESK_EEENSB_IJSK_SE_EEENSB_IJSE_NSC_ILi5EEEEEEEEENSB_IJNSB_IJSK_SI_EEENSB_IJSE_SY_EEENSB_IJSY_NSC_ILi8192EEEEEEEEEEEEEvEENS15_INSA_23SM90_TMA_LOAD_MULTICASTENS17_IS19_S1B_NSW_INSB_IJNSB_IJS1C_S1C_EEES1E_S1G_EEENSB_IJS1I_S1J_NSB_IJSY_NSC_ILi2048EEEEEEEEEEEEEvEEEENS_8epilogue10collective6detail29Sm90TmaWarpSpecializedAdapterINS21_15DefaultEpilogueISN_NSB_IJNSB_IJllllEEESE_SY_EEES26_NS20_6thread17LinearCombinationISN_Li1EffLNS27_9ScaleType4KindE0ELNS_15FloatRoundStyleE2ESN_EENS_4gemm15EpilogueDefaultEEEEEvvEEEEvNT_6ParamsE,(.L_x_260 - _ZN7cutlass13device_kernelINS_4conv6kernel13ConvUniversalINS1_16ConvProblemShapeILNS1_8OperatorE0ELi3EEENS1_10collective14CollectiveConvINS1_46MainloopSm90TmaGmmaWarpSpecializedImplicitGemmILS5_0ELi5ELi3EN4cute5tupleIJNSA_1CILi2EEENSC_ILi1EEESE_EEENS1_36KernelImplicitTmaWarpSpecializedSm90ELi1EEENSB_IJNSC_ILi256EEENSC_ILi64EEENSB_IJNSC_ILi32EEEEEEEEENS_10tfloat32_tESN_NSA_8TiledMMAINSA_8MMA_AtomIJNSA_4SM904GMMA29MMA_64x64x8_F32TF32TF32_SS_TNILNSR_7ScaleInE1ELST_1EEEEEENSA_6LayoutINSB_IJSE_SE_SE_EEENSB_IJNSC_ILi0EEESY_SY_EEEEENSB_IJNSA_10UnderscoreES11_S11_EEEEENS7_6detail26Sm90ImplicitGemmTileTraitsINSA_20SM90_TMA_LOAD_IM2COLENSA_14ComposedLayoutINSA_7SwizzleILi3ELi4ELi3EEENSA_18smem_ptr_flag_bitsILi32EEENSW_INSB_IJNSB_IJNSC_ILi8EEESK_EEENSB_IJSK_SE_EEENSB_IJSE_NSC_ILi5EEEEEEEEENSB_IJNSB_IJSK_SI_EEENSB_IJSE_SY_EEENSB_IJSY_NSC_ILi8192EEEEEEEEEEEEEvEENS15_INSA_23SM90_TMA_LOAD_MULTICASTENS17_IS19_S1B_NSW_INSB_IJNSB_IJS1C_S1C_EEES1E_S1G_EEENSB_IJS1I_S1J_NSB_IJSY_NSC_ILi2048EEEEEEEEEEEEEvEEEENS_8epilogue10collective6detail29Sm90TmaWarpSpecializedAdapterINS21_15DefaultEpilogueISN_NSB_IJNSB_IJllllEEESE_SY_EEES26_NS20_6thread17LinearCombinationISN_Li1EffLNS27_9ScaleType4KindE0ELNS_15FloatRoundStyleE2ESN_EENS_4gemm15EpilogueDefaultEEEEEvvEEEEvNT_6ParamsE)
        .other          _ZN7cutlass13device_kernelINS_4conv6kernel13ConvUniversalINS1_16ConvProblemShapeILNS1_8OperatorE0ELi3EEENS1_10collective14CollectiveConvINS1_46MainloopSm90TmaGmmaWarpSpecializedImplicitGemmILS5_0ELi5ELi3EN4cute5tupleIJNSA_1CILi2EEENSC_ILi1EEESE_EEENS1_36KernelImplicitTmaWarpSpecializedSm90ELi1EEENSB_IJNSC_ILi256EEENSC_ILi64EEENSB_IJNSC_ILi32EEEEEEEEENS_10tfloat32_tESN_NSA_8TiledMMAINSA_8MMA_AtomIJNSA_4SM904GMMA29MMA_64x64x8_F32TF32TF32_SS_TNILNSR_7ScaleInE1ELST_1EEEEEENSA_6LayoutINSB_IJSE_SE_SE_EEENSB_IJNSC_ILi0EEESY_SY_EEEEENSB_IJNSA_10UnderscoreES11_S11_EEEEENS7_6detail26Sm90ImplicitGemmTileTraitsINSA_20SM90_TMA_LOAD_IM2COLENSA_14ComposedLayoutINSA_7SwizzleILi3ELi4ELi3EEENSA_18smem_ptr_flag_bitsILi32EEENSW_INSB_IJNSB_IJNSC_ILi8EEESK_EEENSB_IJSK_SE_EEENSB_IJSE_NSC_ILi5EEEEEEEEENSB_IJNSB_IJSK_SI_EEENSB_IJSE_SY_EEENSB_IJSY_NSC_ILi8192EEEEEEEEEEEEEvEENS15_INSA_23SM90_TMA_LOAD_MULTICASTENS17_IS19_S1B_NSW_INSB_IJNSB_IJS1C_S1C_EEES1E_S1G_EEENSB_IJS1I_S1J_NSB_IJSY_NSC_ILi2048EEEEEEEEEEEEEvEEEENS_8epilogue10collective6detail29Sm90TmaWarpSpecializedAdapterINS21_15DefaultEpilogueISN_NSB_IJNSB_IJllllEEESE_SY_EEES26_NS20_6thread17LinearCombinationISN_Li1EffLNS27_9ScaleType4KindE0ELNS_15FloatRoundStyleE2ESN_EENS_4gemm15EpilogueDefaultEEEEEvvEEEEvNT_6ParamsE,@"STO_CUDA_ENTRY STV_DEFAULT"
_ZN7cutlass13device_kernelINS_4conv6kernel13ConvUniversalINS1_16ConvProblemShapeILNS1_8OperatorE0ELi3EEENS1_10collective14CollectiveConvINS1_46MainloopSm90TmaGmmaWarpSpecializedImplicitGemmILS5_0ELi5ELi3EN4cute5tupleIJNSA_1CILi2EEENSC_ILi1EEESE_EEENS1_36KernelImplicitTmaWarpSpecializedSm90ELi1EEENSB_IJNSC_ILi256EEENSC_ILi64EEENSB_IJNSC_ILi32EEEEEEEEENS_10tfloat32_tESN_NSA_8TiledMMAINSA_8MMA_AtomIJNSA_4SM904GMMA29MMA_64x64x8_F32TF32TF32_SS_TNILNSR_7ScaleInE1ELST_1EEEEEENSA_6LayoutINSB_IJSE_SE_SE_EEENSB_IJNSC_ILi0EEESY_SY_EEEEENSB_IJNSA_10UnderscoreES11_S11_EEEEENS7_6detail26Sm90ImplicitGemmTileTraitsINSA_20SM90_TMA_LOAD_IM2COLENSA_14ComposedLayoutINSA_7SwizzleILi3ELi4ELi3EEENSA_18smem_ptr_flag_bitsILi32EEENSW_INSB_IJNSB_IJNSC_ILi8EEESK_EEENSB_IJSK_SE_EEENSB_IJSE_NSC_ILi5EEEEEEEEENSB_IJNSB_IJSK_SI_EEENSB_IJSE_SY_EEENSB_IJSY_NSC_ILi8192EEEEEEEEEEEEEvEENS15_INSA_23SM90_TMA_LOAD_MULTICASTENS17_IS19_S1B_NSW_INSB_IJNSB_IJS1C_S1C_EEES1E_S1G_EEENSB_IJS1I_S1J_NSB_IJSY_NSC_ILi2048EEEEEEEEEEEEEvEEEENS_8epilogue10collective6detail29Sm90TmaWarpSpecializedAdapterINS21_15DefaultEpilogueISN_NSB_IJNSB_IJllllEEESE_SY_EEES26_NS20_6thread17LinearCombinationISN_Li1EffLNS27_9ScaleType4KindE0ELNS_15FloatRoundStyleE2ESN_EENS_4gemm15EpilogueDefaultEEEEEvvEEEEvNT_6ParamsE:
[----:B------:R-:W-:Y:S01]  /*0000*/  LDC R1, c[0x0][0x28] ;  /* 0x00000a00ff017b82 */ /* 0x000fe20000000800 */
[----:B------:R-:W0:Y:S01]  /*0010*/  S2R R9, SR_TID.X ;  /* 0x0000000000097919 */ /* 0x000e220000002100 */
[----:B------:R-:W-:Y:S01]  /*0020*/  ELECT P0, URZ, PT ;  /* 0x00000000003f782f */ /* 0x000fe20003800000 */
[----:B------:R-:W-:Y:S01]  /*0030*/  BSSY B0, `(.L_x_0) ;  /* 0x0000010000007945 */ /* 0x000fe20003800000 */
[----:B------:R-:W1:Y:S01]  /*0040*/  S2R R10, SR_CTAID.X ;  /* 0x00000000000a7919 */ /* 0x000e620000002500 */
[--C-:B0-----:R-:W-:Y:S02]  /*0050*/  SHF.R.U32.HI R0, RZ, 0x5, R9.reuse ;  /* 0x00000005ff007819 */ /* 0x101fe40000011609 */
[----:B------:R-:W-:-:S03]  /*0060*/  SHF.R.U32.HI R3, RZ, 0x7, R9 ;  /* 0x00000007ff037819 */ /* 0x000fc60000011609 */
[----:B------:R-:W0:Y:S04]  /*0070*/  SHFL.IDX PT, R2, R0, RZ, 0x1f ;  /* 0x00001fff00027589 */ /* 0x000e2800000e0000 */
[----:B------:R2:W3:Y:S01]  /*0080*/  SHFL.IDX PT, R8, R3, RZ, 0x1f ;  /* 0x00001fff03087589 */ /* 0x0004e200000e0000 */
[----:B0-----:R-:W-:-:S13]  /*0090*/  ISETP.NE.OR P0, PT, R2, RZ, !P0 ;  /* 0x000000ff0200720c */ /* 0x001fda0004705670 */
[----:B-123--:R-:W-:Y:S05]  /*00a0*/  @P0 BRA `(.L_x_1) ;  /* 0x0000000000200947 */ /* 0x00efea0003800000 */
[----:B------:R-:W-:Y:S02]  /*00b0*/  ULDC.64 UR4, c[0x0][0x198] ;  /* 0x0000660000047ab9 */ /* 0x000fe40000000a00 */
[----:B------:R-:W-:Y:S02]  /*00c0*/  UIADD3 UR6, UP0, UR4, 0xf0, URZ ;  /* 0x000000f004067890 */ /* 0x000fe4000ff1e03f */
[----:B------:R-:W-:Y:S02]  /*00d0*/  UIADD3 UR4, UP1, UR4, 0x270, URZ ;  /* 0x0000027004047890 */ /* 0x000fe4000ff3e03f */
[----:B------:R-:W-:Y:S02]  /*00e0*/  UIADD3.X UR7, URZ, UR5, URZ, UP0, !UPT ;  /* 0x000000053f077290 */ /* 0x000fe400087fe43f */
[----:B------:R-:W-:-:S07]  /*00f0*/  UIADD3.X UR5, URZ, UR5, URZ, UP1, !UPT ;  /* 0x000000053f057290 */ /* 0x000fce0008ffe43f */
[----:B------:R0:W-:Y:S02]  /*0100*/  UTMACCTL.PF [UR6] ;  /* 0x00000000060079b9 */ /* 0x0001e40008040000 */
[----:B------:R0:W-:Y:S02]  /*0110*/  UTMACCTL.PF [UR4] ;  /* 0x00000000040079b9 */ /* 0x0001e40008040000 */
[----:B0-----:R-:W-:Y:S01]  /*0120*/  NOP ;  /* 0x0000000000007918 */ /* 0x001fe20000000000 */
.L_x_1:
[----:B------:R-:W-:Y:S05]  /*0130*/  BSYNC B0 ;  /* 0x0000000000007941 */ /* 0x000fea0003800000 */
.L_x_0:
[----:B------:R-:W0:Y:S01]  /*0140*/  SHFL.IDX PT, R0, R0, RZ, 0x1f ;  /* 0x00001fff00007589 */ /* 0x000e2200000e0000 */
[----:B------:R-:W-:Y:S02]  /*0150*/  SHF.R.S32.HI R4, RZ, 0x1f, R9 ;  /* 0x0000001fff047819 */ /* 0x000fe40000011409 */
[----:B------:R-:W-:Y:S01]  /*0160*/  I2FP.F32.U32 R6, R10 ;  /* 0x0000000a00067245 */ /* 0x000fe20000201000 */
[----:B------:R-:W1:Y:S01]  /*0170*/  S2R R13, SR_CTAID.Y ;  /* 0x00000000000d7919 */ /* 0x000e620000002600 */
[----:B------:R-:W-:-:S04]  /*0180*/  LEA.HI R4, R4, R9, RZ, 0x7 ;  /* 0x0000000904047211 */ /* 0x000fc800078f38ff */
[----:B------:R-:W-:-:S05]  /*0190*/  LOP3.LUT R4, R4, 0xffffff80, RZ, 0xc0, !PT ;  /* 0xffffff8004047812 */ /* 0x000fca00078ec0ff */
[----:B------:R-:W-:-:S05]  /*01a0*/  IMAD.IADD R12, R9, 0x1, -R4 ;  /* 0x00000001090c7824 */ /* 0x000fca00078e0a04 */
[----:B------:R-:W-:-:S04]  /*01b0*/  SHF.R.S32.HI R3, RZ, 0x1f, R12 ;  /* 0x0000001fff037819 */ /* 0x000fc8000001140c */
[----:B------:R-:W-:Y:S02]  /*01c0*/  LEA.HI R3, R3, R12, RZ, 0x3 ;  /* 0x0000000c03037211 */ /* 0x000fe400078f18ff */
[----:B0-----:R-:W-:Y:S02]  /*01d0*/  ISETP.NE.AND P0, PT, R0, RZ, PT ;  /* 0x000000ff0000720c */ /* 0x001fe40003f05270 */
[--C-:B------:R-:W-:Y:S02]  /*01e0*/  SHF.R.S32.HI R4, RZ, 0x3, R3.reuse ;  /* 0x00000003ff047819 */ /* 0x100fe40000011403 */
[----:B------:R-:W-:Y:S02]  /*01f0*/  SHF.R.S32.HI R3, RZ, 0x1f, R3 ;  /* 0x0000001fff037819 */ /* 0x000fe40000011403 */
[----:B------:R-:W-:-:S07]  /*0200*/  SHF.R.S32.HI R5, RZ, 0x1f, R0 ;  /* 0x0000001fff057819 */ /* 0x000fce0000011400 */
[----:B-1----:R-:W-:Y:S05]  /*0210*/  @P0 BRA `(.L_x_2) ;  /* 0x0000000000600947 */ /* 0x002fea0003800000 */
[----:B------:R-:W0:Y:S01]  /*0220*/  S2UR UR8, SR_CgaCtaId ;  /* 0x00000000000879c3 */ /* 0x000e220000008800 */
[----:B------:R-:W-:Y:S01]  /*0230*/  UMOV UR4, 0x400 ;  /* 0x0000040000047882 */ /* 0x000fe20000000000 */
[----:B------:R-:W-:Y:S01]  /*0240*/  UMOV UR5, 0x1 ;  /* 0x0000000100057882 */ /* 0x000fe20000000000 */
[----:B------:R-:W-:Y:S01]  /*0250*/  UMOV UR6, 0x2 ;  /* 0x0000000200067882 */ /* 0x000fe20000000000 */
[----:B------:R-:W-:Y:S01]  /*0260*/  ELECT P0, URZ, PT ;  /* 0x00000000003f782f */ /* 0x000fe20003800000 */
[----:B------:R-:W-:-:S04]  /*0270*/  UIADD3 UR6, -UR6, 0x100000, URZ ;  /* 0x0010000006067890 */ /* 0x000fc8000fffe13f */
[----:B------:R-:W-:Y:S02]  /*0280*/  USHF.L.U32 UR7, UR6, 0xb, URZ ;  /* 0x0000000b06077899 */ /* 0x000fe4000800063f */
[----:B------:R-:W-:Y:S02]  /*0290*/  USHF.L.U32 UR6, UR6, 0x1, URZ ;  /* 0x0000000106067899 */ /* 0x000fe4000800063f */
[----:B0-----:R-:W-:Y:S02]  /*02a0*/  ULEA UR8, UR8, UR4, 0x18 ;  /* 0x0000000408087291 */ /* 0x001fe4000f8ec03f */
[----:B------:R-:W-:-:S04]  /*02b0*/  UIADD3 UR4, -UR5, 0x100000, URZ ;  /* 0x0010000005047890 */ /* 0x000fc8000fffe13f */
[----:B------:R-:W-:Y:S02]  /*02c0*/  USHF.L.U32 UR5, UR4, 0xb, URZ ;  /* 0x0000000b04057899 */ /* 0x000fe4000800063f */
[----:B------:R-:W-:Y:S01]  /*02d0*/  USHF.L.U32 UR4, UR4, 0x1, URZ ;  /* 0x0000000104047899 */ /* 0x000fe2000800063f */
[----:B------:R-:W0:Y:S11]  /*02e0*/  FENCE.VIEW.ASYNC.S ;  /* 0x00000000000073c6 */ /* 0x000e360000000000 */
[----:B0-----:R0:W1:Y:S01]  /*02f0*/  SYNCS.EXCH.64 URZ, [UR8+0x32000], UR4 ;  /* 0x03200004083f75b2 */ /* 0x0010620008000100 */
[----:B------:R0:W2:Y:S01]  /*0300*/  SYNCS.EXCH.64 URZ, [UR8+0x32028], UR6 ;  /* 0x03202806083f75b2 */ /* 0x0000a20008000100 */
[----:B------:R0:W3:Y:S01]  /*0310*/  SYNCS.EXCH.64 URZ, [UR8+0x32008], UR4 ;  /* 0x03200804083f75b2 */ /* 0x0000e20008000100 */
[----:B------:R0:W4:Y:S01]  /*0320*/  SYNCS.EXCH.64 URZ, [UR8+0x32030], UR6 ;  /* 0x03203006083f75b2 */ /* 0x0001220008000100 */
[----:B------:R0:W0:Y:S01]  /*0330*/  SYNCS.EXCH.64 URZ, [UR8+0x32010], UR4 ;  /* 0x03201004083f75b2 */ /* 0x0000220008000100 */
[----:B------:R0:W0:Y:S01]  /*0340*/  SYNCS.EXCH.64 URZ, [UR8+0x32038], UR6 ;  /* 0x03203806083f75b2 */ /* 0x0000220008000100 */
[----:B------:R0:W0:Y:S01]  /*0350*/  SYNCS.EXCH.64 URZ, [UR8+0x32018], UR4 ;  /* 0x03201804083f75b2 */ /* 0x0000220008000100 */
[----:B------:R0:W0:Y:S01]  /*0360*/  SYNCS.EXCH.64 URZ, [UR8+0x32040], UR6 ;  /* 0x03204006083f75b2 */ /* 0x0000220008000100 */
[----:B------:R0:W0:Y:S01]  /*0370*/  SYNCS.EXCH.64 URZ, [UR8+0x32020], UR4 ;  /* 0x03202004083f75b2 */ /* 0x0000220008000100 */
[----:B------:R0:W0:Y:S01]  /*0380*/  SYNCS.EXCH.64 URZ, [UR8+0x32048], UR6 ;  /* 0x03204806083f75b2 */ /* 0x0000220008000100 */
[----:B------:R-:W-:Y:S01]  /*0390*/  NOP ;  /* 0x0000000000007918 */ /* 0x000fe20000000000 */
.L_x_2:
[----:B0-----:R-:W-:Y:S01]  /*03a0*/  ULDC UR4, c[0x0][0x150] ;  /* 0x0000540000047ab9 */ /* 0x001fe20000000800 */
[----:B------:R-:W-:Y:S01]  /*03b0*/  LEA.HI R3, R3, R4, RZ, 0x2 ;  /* 0x0000000403037211 */ /* 0x000fe200078f10ff */
[----:B------:R-:W-:Y:S01]  /*03c0*/  FMUL R6, R6, UR4 ;  /* 0x0000000406067c20 */ /* 0x000fe20008400000 */
[----:B------:R-:W-:Y:S01]  /*03d0*/  LEA.HI R5, R5, R0, RZ, 0x2 ;  /* 0x0000000005057211 */ /* 0x000fe200078f10ff */
[----:B------:R-:W-:Y:S01]  /*03e0*/  ULDC UR4, c[0x0][0x154] ;  /* 0x0000550000047ab9 */ /* 0x000fe20000000800 */
[----:B------:R-:W-:Y:S01]  /*03f0*/  LOP3.LUT R3, R3, 0xfffffffc, RZ, 0xc0, !PT ;  /* 0xfffffffc03037812 */ /* 0x000fe200078ec0ff */
[----:B------:R-:W0:Y:S01]  /*0400*/  LDC R11, c[0x0][0x140] ;  /* 0x00005000ff0b7b82 */ /* 0x000e220000000800 */
[----:B------:R-:W-:Y:S01]  /*0410*/  LOP3.LUT R5, R5, 0x3ffffffc, RZ, 0xc0, !PT ;  /* 0x3ffffffc05057812 */ /* 0x000fe200078ec0ff */
[----:B------:R-:W5:Y:S01]  /*0420*/  F2I.U32.TRUNC.NTZ R6, R6 ;  /* 0x0000000600067305 */ /* 0x000f62000020f000 */
[----:B------:R-:W-:Y:S01]  /*0430*/  LOP3.LUT P0, RZ, R12, 0x7, RZ, 0xc0, !PT ;  /* 0x000000070cff7812 */ /* 0x000fe2000780c0ff */
[----:B------:R-:W-:Y:S01]  /*0440*/  IMAD.IADD R3, R4, 0x1, -R3 ;  /* 0x0000000104037824 */ /* 0x000fe200078e0a03 */
[----:B------:R-:W-:Y:S01]  /*0450*/  I2FP.F32.U32 R4, R13 ;  /* 0x0000000d00047245 */ /* 0x000fe20000201000 */
[----:B------:R-:W-:Y:S01]  /*0460*/  IMAD.IADD R0, R0, 0x1, -R5 ;  /* 0x0000000100007824 */ /* 0x000fe200078e0a05 */
[----:B------:R-:W-:Y:S01]  /*0470*/  ISETP.NE.AND P3, PT, R8, 0x1, PT ;  /* 0x000000010800780c */ /* 0x000fe20003f65270 */
[----:B------:R-:W-:Y:S01]  /*0480*/  NOP ;  /* 0x0000000000007918 */ /* 0x000fe20000000000 */
[----:B------:R-:W-:Y:S01]  /*0490*/  NOP ;  /* 0x0000000000007918 */ /* 0x000fe20000000000 */
[----:B------:R-:W-:-:S02]  /*04a0*/  IMAD R0, R0, 0x4, R3 ;  /* 0x0000000400007824 */ /* 0x000fc400078e0203 */
[----:B------:R-:W-:Y:S01]  /*04b0*/  FMUL R7, R4, UR4 ;  /* 0x0000000404077c20 */ /* 0x000fe20008400000 */
[----:B------:R-:W-:Y:S02]  /*04c0*/  ULDC UR4, c[0x0][0x144] ;  /* 0x0000510000047ab9 */ /* 0x000fe40000000800 */
[C---:B------:R-:W-:Y:S01]  /*04d0*/  LEA.HI R3, R0.reuse, R0, RZ, 0x1 ;  /* 0x0000000000037211 */ /* 0x040fe200078f08ff */
[----:B-----5:R-:W-:Y:S02]  /*04e0*/  IMAD.MOV R5, RZ, RZ, -R6 ;  /* 0x000000ffff057224 */ /* 0x020fe400078e0a06 */
[----:B------:R-:W5:Y:S01]  /*04f0*/  F2I.U32.TRUNC.NTZ R7, R7 ;  /* 0x0000000700077305 */ /* 0x000f62000020f000 */
[----:B------:R-:W-:Y:S01]  /*0500*/  LOP3.LUT R3, R3, 0xfffffffe, RZ, 0xc0, !PT ;  /* 0xfffffffe03037812 */ /* 0x000fe200078ec0ff */
[----:B------:R-:W-:Y:S01]  /*0510*/  IMAD R4, R5, UR4, R10 ;  /* 0x0000000405047c24 */ /* 0x000fe2000f8e020a */
[----:B------:R-:W-:Y:S01]  /*0520*/  ULDC UR4, c[0x0][0x148] ;  /* 0x0000520000047ab9 */ /* 0x000fe20000000800 */
[C---:B------:R-:W-:Y:S01]  /*0530*/  IMAD.SHL.U32 R5, R0.reuse, 0x4, RZ ;  /* 0x0000000400057824 */ /* 0x040fe200078e00ff */
[----:B0-----:R-:W-:Y:S01]  /*0540*/  ISETP.EQ.U32.AND P1, PT, R11, 0x1, PT ;  /* 0x000000010b00780c */ /* 0x001fe20003f22070 */
[----:B------:R-:W-:-:S03]  /*0550*/  IMAD.IADD R3, R0, 0x1, -R3 ;  /* 0x0000000100037824 */ /* 0x000fc600078e0a03 */
[----:B------:R-:W-:Y:S02]  /*0560*/  LOP3.LUT R0, R0, 0xc, R5, 0x78, !PT ;  /* 0x0000000c00007812 */ /* 0x000fe400078e7805 */
[----:B------:R-:W-:Y:S02]  /*0570*/  ISETP.NE.AND P4, PT, R3, R4, PT ;  /* 0x000000040300720c */ /* 0x000fe40003f85270 */
[----:B------:R-:W-:Y:S01]  /*0580*/  SHF.R.S32.HI R3, RZ, 0x1f, R2 ;  /* 0x0000001fff037819 */ /* 0x000fe20000011402 */
[----:B-----5:R-:W-:Y:S01]  /*0590*/  IMAD.MOV R6, RZ, RZ, -R7 ;  /* 0x000000ffff067224 */ /* 0x020fe200078e0a07 */
[----:B------:R-:W-:Y:S02]  /*05a0*/  ISETP.LT.U32.AND P0, PT, R0, 0x2, !P0 ;  /* 0x000000020000780c */ /* 0x000fe40004701070 */
[----:B------:R-:W-:Y:S01]  /*05b0*/  LEA.HI R3, R3, R2, RZ, 0x2 ;  /* 0x0000000203037211 */ /* 0x000fe200078f10ff */
[----:B------:R-:W-:-:S03]  /*05c0*/  IMAD R7, R6, UR4, R13 ;  /* 0x0000000406077c24 */ /* 0x000fc6000f8e020d */
[----:B------:R-:W-:-:S03]  /*05d0*/  LOP3.LUT R3, R3, 0xfffffffc, RZ, 0xc0, !PT ;  /* 0xfffffffc03037812 */ /* 0x000fc600078ec0ff */
[----:B------:R-:W-:Y:S02]  /*05e0*/  @P4 LEA.HI R4, R0, R0, RZ, 0x1 ;  /* 0x0000000000044211 */ /* 0x000fe400078f08ff */
[----:B------:R-:W-:Y:S01]  /*05f0*/  IMAD.IADD R5, R2, 0x1, -R3 ;  /* 0x0000000102057824 */ /* 0x000fe200078e0a03 */
[----:B------:R-:W-:Y:S02]  /*0600*/  SEL R3, RZ, 0x1, !P0 ;  /* 0x00000001ff037807 */ /* 0x000fe40004000000 */
[----:B------:R-:W-:Y:S02]  /*0610*/  @P4 SHF.R.S32.HI R4, RZ, 0x1, R4 ;  /* 0x00000001ff044819 */ /* 0x000fe40000011404 */
[----:B------:R-:W-:Y:S02]  /*0620*/  LOP3.LUT P2, RZ, R8, R5, RZ, 0xfc, !PT ;  /* 0x0000000508ff7212 */ /* 0x000fe4000784fcff */
[----:B------:R-:W-:Y:S01]  /*0630*/  @P4 ISETP.NE.AND P5, PT, R4, R7, PT ;  /* 0x000000070400420c */ /* 0x000fe20003fa5270 */
[----:B------:R-:W-:Y:S01]  /*0640*/  IMAD.MOV.U32 R4, RZ, RZ, 0x1 ;  /* 0x00000001ff047424 */ /* 0x000fe200078e00ff */
[----:B------:R-:W-:-:S02]  /*0650*/  SEL R2, RZ, 0x1, P2 ;  /* 0x00000001ff027807 */ /* 0x000fc40001000000 */
[----:B------:R-:W-:Y:S02]  /*0660*/  @P4 SEL R4, RZ, 0x1, P5 ;  /* 0x00000001ff044807 */ /* 0x000fe40002800000 */
[----:B------:R-:W-:Y:S02]  /*0670*/  SEL R2, R2, 0x2, P3 ;  /* 0x0000000202027807 */ /* 0x000fe40001800000 */
[----:B------:R-:W-:Y:S01]  /*0680*/  LOP3.LUT R4, R4, R3, RZ, 0xc0, !PT ;  /* 0x0000000304047212 */ /* 0x000fe200078ec0ff */
[----:B------:R-:W-:Y:S06]  /*0690*/  @!P1 BRA `(.L_x_3) ;  /* 0x0000000000089947 */ /* 0x000fec0003800000 */
[----:B-1234-:R-:W-:Y:S01]  /*06a0*/  UCGABAR_ARV ;  /* 0x00000000000079c7 */ /* 0x01efe20008000000 */
[----:B------:R-:W-:Y:S05]  /*06b0*/  BRA `(.L_x_4) ;  /* 0x0000000000047947 */ /* 0x000fea0003800000 */
.L_x_3:
[----:B-1234-:R-:W-:Y:S01]  /*06c0*/  NOP ;  /* 0x0000000000007918 */ /* 0x01efe20000000000 */
.L_x_4:
[----:B------:R-:W-:Y:S01]  /*06d0*/  ULDC.64 UR4, c[0x0][0x618] ;  /* 0x0001860000047ab9 */ /* 0x000fe20000000a00 */
[----:B------:R-:W-:Y:S01]  /*06e0*/  ULDC.64 UR12, c[0x0][0x208] ;  /* 0x00008200000c7ab9 */ /* 0x000fe20000000a00 */
[----:B------:R-:W-:-:S04]  /*06f0*/  ISETP.NE.U32.AND P0, PT, RZ, UR4, PT ;  /* 0x00000004ff007c0c */ /* 0x000fc8000bf05070 */
[----:B------:R-:W-:-:S13]  /*0700*/  ISETP.NE.AND.EX P0, PT, RZ, UR5, PT, P0 ;  /* 0x00000005ff007c0c */ /* 0x000fda000bf05300 */
[----:B------:R-:W-:Y:S05]  /*0710*/  @!P0 BRA `(.L_x_5) ;  /* 0x00000000001c8947 */ /* 0x000fea0003800000 */
[----:B------:R-:W0:Y:S02]  /*0720*/  LDC.64 R6, c[0x0][0x618] ;  /* 0x00018600ff067b82 */ /* 0x000e240000000a00 */
[----:B0-----:R-:W2:Y:S02]  /*0730*/  LDG.E.64 R6, desc[UR12][R6.64] ;  /* 0x0000000c06067981 */ /* 0x001ea4000c1e1b00 */
[----:B--2---:R-:W-:-:S04]  /*0740*/  ISETP.NE.U32.AND P0, PT, R6, RZ, PT ;  /* 0x000000ff0600720c */ /* 0x004fc80003f05070 */
[----:B------:R-:W-:-:S13]  /*0750*/  ISETP.NE.AND.EX P0, PT, R7, RZ, PT, P0 ;  /* 0x000000ff0700720c */ /* 0x000fda0003f05300 */
[----:B------:R-:W-:Y:S05]  /*0760*/  @!P0 BRA `(.L_x_5) ;  /* 0x0000000000088947 */ /* 0x000fea0003800000 */
[----:B------:R0:W5:Y:S01]  /*0770*/  LD.E R11, desc[UR12][R6.64] ;  /* 0x0000000c060b7980 */ /* 0x000162000c101900 */
[----:B------:R-:W-:Y:S05]  /*0780*/  BRA `(.L_x_6) ;  /* 0x0000000000207947 */ /* 0x000fea0003800000 */
.L_x_5:
[----:B------:R-:W-:Y:S02]  /*0790*/  ULDC.64 UR4, c[0x0][0x608] ;  /* 0x0001820000047ab9 */ /* 0x000fe40000000a00 */
[----:B------:R-:W-:-:S04]  /*07a0*/  ISETP.NE.U32.AND P0, PT, RZ, UR4, PT ;  /* 0x00000004ff007c0c */ /* 0x000fc8000bf05070 */
[----:B------:R-:W-:-:S13]  /*07b0*/  ISETP.NE.AND.EX P0, PT, RZ, UR5, PT, P0 ;  /* 0x00000005ff007c0c */ /* 0x000fda000bf05300 */
[----:B------:R-:W-:Y:S05]  /*07c0*/  @!P0 BRA `(.L_x_7) ;  /* 0x00000000000c8947 */ /* 0x000fea0003800000 */
[----:B------:R-:W0:Y:S02]  /*07d0*/  LDC.64 R6, c[0x0][0x608] ;  /* 0x00018200ff067b82 */ /* 0x000e240000000a00 */
[----:B0-----:R1:W5:Y:S01]  /*07e0*/  LDG.E R11, desc[UR12][R6.64] ;  /* 0x0000000c060b7981 */ /* 0x001362000c1e1900 */
[----:B------:R-:W-:Y:S05]  /*07f0*/  BRA `(.L_x_6) ;  /* 0x0000000000047947 */ /* 0x000fea0003800000 */
.L_x_7:
[----:B------:R-:W2:Y:S02]  /*0800*/  LDC R11, c[0x0][0x600] ;  /* 0x00018000ff0b7b82 */ /* 0x000ea40000000800 */
.L_x_6:
[----:B------:R-:W-:Y:S02]  /*0810*/  ULDC.64 UR4, c[0x0][0x620] ;  /* 0x0001880000047ab9 */ /* 0x000fe40000000a00 */
[----:B------:R-:W-:-:S04]  /*0820*/  ISETP.NE.U32.AND P0, PT, RZ, UR4, PT ;  /* 0x00000004ff007c0c */ /* 0x000fc8000bf05070 */
[----:B------:R-:W-:-:S13]  /*0830*/  ISETP.NE.AND.EX P0, PT, RZ, UR5, PT, P0 ;  /* 0x00000005ff007c0c */ /* 0x000fda000bf05300 */
[----:B------:R-:W-:Y:S05]  /*0840*/  @!P0 BRA `(.L_x_8) ;  /* 0x00000000001c8947 */ /* 0x000fea0003800000 */
[----:B01----:R-:W0:Y:S02]  /*0850*/  LDC.64 R6, c[0x0][0x620] ;  /* 0x00018800ff067b82 */ /* 0x003e240000000a00 */
[----:B0-----:R-:W3:Y:S02]  /*0860*/  LDG.E.64 R6, desc[UR12][R6.64] ;  /* 0x0000000c06067981 */ /* 0x001ee4000c1e1b00 */
[----:B---3--:R-:W-:-:S04]  /*0870*/  ISETP.NE.U32.AND P0, PT, R6, RZ, PT ;  /* 0x000000ff0600720c */ /* 0x008fc80003f05070 */
[----:B------:R-:W-:-:S13]  /*0880*/  ISETP.NE.AND.EX P0, PT, R7, RZ, PT, P0 ;  /* 0x000000ff0700720c */ /* 0x000fda0003f05300 */
[----:B------:R-:W-:Y:S05]  /*0890*/  @!P0 BRA `(.L_x_8) ;  /* 0x0000000000088947 */ /* 0x000fea0003800000 */
[----:B------:R0:W5:Y:S01]  /*08a0*/  LD.E R14, desc[UR12][R6.64] ;  /* 0x0000000c060e7980 */ /* 0x000162000c101900 */
[----:B------:R-:W-:Y:S05]  /*08b0*/  BRA `(.L_x_9) ;  /* 0x0000000000207947 */ /* 0x000fea0003800000 */
.L_x_8:
[----:B------:R-:W-:Y:S02]  /*08c0*/  ULDC.64 UR4, c[0x0][0x610] ;  /* 0x0001840000047ab9 */ /* 0x000fe40000000a00 */
[----:B------:R-:W-:-:S04]  /*08d0*/  ISETP.NE.U32.AND P0, PT, RZ, UR4, PT ;  /* 0x00000004ff007c0c */ /* 0x000fc8000bf05070 */
[----:B------:R-:W-:-:S13]  /*08e0*/  ISETP.NE.AND.EX P0, PT, RZ, UR5, PT, P0 ;  /* 0x00000005ff007c0c */ /* 0x000fda000bf05300 */
[----:B------:R-:W-:Y:S05]  /*08f0*/  @!P0 BRA `(.L_x_10) ;  /* 0x00000000000c8947 */ /* 0x000fea0003800000 */
[----:B------:R-:W3:Y:S02]  /*0900*/  LDC.64 R14, c[0x0][0x610] ;  /* 0x00018400ff0e7b82 */ /* 0x000ee40000000a00 */
[----:B---3--:R3:W5:Y:S01]  /*0910*/  LDG.E R14, desc[UR12][R14.64] ;  /* 0x0000000c0e0e7981 */ /* 0x008762000c1e1900 */
[----:B------:R-:W-:Y:S05]  /*0920*/  BRA `(.L_x_9) ;  /* 0x0000000000047947 */ /* 0x000fea0003800000 */
.L_x_10:
[----:B------:R-:W4:Y:S02]  /*0930*/  LDC R14, c[0x0][0x604] ;  /* 0x00018100ff0e7b82 */ /* 0x000f240000000800 */
.L_x_9:
[----:B------:R-:W1:Y:S01]  /*0940*/  LDC R3, c[0x0][0x3e8] ;  /* 0x0000fa00ff037b82 */ /* 0x000e620000000800 */
[----:B------:R-:W-:Y:S01]  /*0950*/  ULDC UR4, c[0x0][0x3dc] ;  /* 0x0000f70000047ab9 */ /* 0x000fe20000000800 */
[----:B------:R-:W-:Y:S01]  /*0960*/  ULDC.64 UR6, c[0x0][0x3e0] ;  /* 0x0000f80000067ab9 */ /* 0x000fe20000000a00 */
[----:B------:R-:W-:Y:S02]  /*0970*/  UIADD3 UR4, UR4, 0x1f, URZ ;  /* 0x0000001f04047890 */ /* 0x000fe4000fffe03f */
[----:B------:R-:W-:Y:S02]  /*0980*/  UIMAD UR6, UR7, UR6, URZ ;  /* 0x00000006070672a4 */ /* 0x000fe4000f8e023f */
[----:B------:R-:W-:-:S04]  /*0990*/  USHF.R.S32.HI UR5, URZ, 0x1f, UR4 ;  /* 0x0000001f3f057899 */ /* 0x000fc80008011404 */
[----:B------:R-:W-:-:S04]  /*09a0*/  ULEA.HI UR5, UR5, UR4, URZ, 0x5 ;  /* 0x0000000405057291 */ /* 0x000fc8000f8f283f */
[----:B------:R-:W-:Y:S01]  /*09b0*/  USHF.R.S32.HI UR15, URZ, 0x5, UR5 ;  /* 0x000000053f0f7899 */ /* 0x000fe20008011405 */
[----:B-1----:R-:W-:-:S05]  /*09c0*/  IMAD R3, R3, UR6, RZ ;  /* 0x0000000603037c24 */ /* 0x002fca000f8e02ff */
[----:B------:R-:W-:Y:S01]  /*09d0*/  IMAD R3, R3, UR15, RZ ;  /* 0x0000000f03037c24 */ /* 0x000fe2000f8e02ff */
[----:B------:R-:W-:Y:S06]  /*09e0*/  @!P1 BRA `(.L_x_11) ;  /* 0x00000000000c9947 */ /* 0x000fec0003800000 */
[----:B------:R-:W-:Y:S01]  /*09f0*/  UCGABAR_WAIT ;  /* 0x0000000000007dc7 */ /* 0x000fe20008000000 */
[----:B------:R-:W-:Y:S01]  /*0a00*/  CCTL.IVALL ;  /* 0x00000000ff00798f */ /* 0x000fe20002000000 */
[----:B------:R-:W-:Y:S05]  /*0a10*/  BRA `(.L_x_12) ;  /* 0x0000000000047947 */ /* 0x000fea0003800000 */
.L_x_11:
[----:B------:R-:W-:Y:S06]  /*0a20*/  BAR.SYNC.DEFER_BLOCKING 0x0 ;  /* 0x0000000000007b1d */ /* 0x000fec0000010000 */
.L_x_12:
[----:B------:R-:W-:-:S13]  /*0a30*/  ISETP.NE.AND P0, PT, R8, RZ, PT ;  /* 0x000000ff0800720c */ /* 0x000fda0003f05270 */
[----:B------:R-:W-:Y:S05]  /*0a40*/  @!P0 BRA `(.L_x_13) ;  /* 0x000000b400888947 */ /* 0x000fea0003800000 */
[----:B------:R-:W-:-:S13]  /*0a50*/  ISETP.NE.AND P0, PT, R8, 0x1, PT ;  /* 0x000000010800780c */ /* 0x000fda0003f05270 */
[----:B------:R-:W-:Y:S05]  /*0a60*/  @P0 EXIT ;  /* 0x000000000000094d */ /* 0x000fea0003800000 */
[----:B------:R-:W-:Y:S01]  /*0a70*/  ISETP.GE.AND P0, PT, R3, 0x1, PT ;  /* 0x000000010300780c */ /* 0x000fe20003f06270 */
[----:B------:R-:W-:Y:S01]  /*0a80*/  UMOV UR4, URZ ;  /* 0x0000003f00047c82 */ /* 0x000fe20008000000 */
[----:B------:R-:W-:Y:S02]  /*0a90*/  CS2R R54, SRZ ;  /* 0x0000000000367805 */ /* 0x000fe4000001ff00 */
[----:B------:R-:W-:Y:S02]  /*0aa0*/  CS2R R120, SRZ ;  /* 0x0000000000787805 */ /* 0x000fe4000001ff00 */
[----:B------:R-:W-:Y:S02]  /*0ab0*/  CS2R R122, SRZ ;  /* 0x00000000007a7805 */ /* 0x000fe4000001ff00 */
[----:B------:R-:W-:Y:S02]  /*0ac0*/  CS2R R124, SRZ ;  /* 0x00000000007c7805 */ /* 0x000fe4000001ff00 */
[----:B------:R-:W-:-:S02]  /*0ad0*/  CS2R R126, SRZ ;  /* 0x00000000007e7805 */ /* 0x000fc4000001ff00 */
[----:B------:R-:W-:Y:S02]  /*0ae0*/  CS2R R128, SRZ ;  /* 0x0000000000807805 */ /* 0x000fe4000001ff00 */
        /* <DEDUP_REMOVED lines=57> */
[----:B------:R-:W-:Y:S01]  /*0e80*/  CS2R R52, SRZ ;  /* 0x0000000000347805 */ /* 0x000fe2000001ff00 */
[----:B------:R-:W-:Y:S06]  /*0e90*/  @!P0 BRA `(.L_x_14) ;  /* 0x0000000400688947 */ /* 0x000fec0003800000 */
[----:B------:R-:W-:-:S04]  /*0ea0*/  LOP3.LUT R5, R2, 0x1, RZ, 0xfc, !PT ;  /* 0x0000000102057812 */ /* 0x000fc800078efcff */
[----:B------:R-:W-:-:S13]  /*0eb0*/  ISETP.NE.AND P1, PT, R5, 0x3, PT ;  /* 0x000000030500780c */ /* 0x000fda0003f25270 */
[----:B------:R-:W-:Y:S05]  /*0ec0*/  @!P1 BRA `(.L_x_15) ;  /* 0x0000000000049947 */ /* 0x000fea0003800000 */
[----:B------:R-:W-:Y:S01]  /*0ed0*/  BPT.TRAP 0x1 ;  /* 0x000000040000795c */ /* 0x000fe20000300000 */
.L_x_15:
[----:B------:R-:W1:Y:S01]  /*0ee0*/  S2UR UR5, SR_CgaCtaId ;  /* 0x00000000000579c3 */ /* 0x000e620000008800 */
[----:B------:R-:W-:Y:S01]  /*0ef0*/  SHF.L.U32 R5, RZ, 0x1f, RZ ;  /* 0x0000001fff057819 */ /* 0x000fe200000006ff */
[----:B------:R-:W-:Y:S02]  /*0f00*/  UMOV UR4, 0x400 ;  /* 0x0000040000047882 */ /* 0x000fe40000000000 */
[----:B-1----:R-:W-:-:S12]  /*0f10*/  ULEA UR4, UR5, UR4, 0x18 ;  /* 0x0000000405047291 */ /* 0x002fd8000f8ec03f */
.L_x_16:
[----:B0-----:R-:W-:-:S04]  /*0f20*/  IMAD.U32 R6, RZ, RZ, UR4 ;  /* 0x00000004ff067e24 */ /* 0x001fc8000f8e00ff */
[----:B------:R0:W1:Y:S03]  /*0f30*/  SYNCS.PHASECHK.TRANS64.TRYWAIT P1, [R6+URZ+0x32000], R5 ;  /* 0x03200005060075a7 */ /* 0x000066000802017f */
[----:B-1----:R-:W-:Y:S05]  /*0f40*/  @!P1 NANOSLEEP.SYNCS 0x989680 ;  /* 0x009896800000995d */ /* 0x002fea0003900000 */
[----:B------:R-:W1:Y:S02]  /*0f50*/  @!P1 SYNCS.PHASECHK.TRANS64 P1, [R6+URZ+0x32000], R5 ;  /* 0x03200005060095a7 */ /* 0x000e64000802007f */
[----:B-1----:R-:W-:Y:S05]  /*0f60*/  @!P1 BRA `(.L_x_16) ;  /* 0xfffffffc00ec9947 */ /* 0x002fea000383ffff */
[----:B------:R-:W-:Y:S01]  /*0f70*/  UIADD3 UR5, UR4, 0x28000, URZ ;  /* 0x0002800004057890 */ /* 0x000fe2000fffe03f */
[----:B------:R-:W-:Y:S01]  /*0f80*/  WARPGROUP.ARRIVE ;  /* 0x00000000000079c5 */ /* 0x000fe20000000000 */
[----:B------:R-:W-:Y:S02]  /*0f90*/  USHF.R.U32.HI UR4, URZ, 0x4, UR4 ;  /* 0x000000043f047899 */ /* 0x000fe40008011604 */
[----:B------:R-:W-:Y:S02]  /*0fa0*/  USHF.R.U32.HI UR5, URZ, 0x4, UR5 ;  /* 0x000000043f057899 */ /* 0x000fe40008011605 */
[----:B------:R-:W-:Y:S02]  /*0fb0*/  ULOP3.LUT UR4, UR4, 0x3fff, URZ, 0xc0, !UPT ;  /* 0x00003fff04047892 */ /* 0x000fe4000f8ec03f */
[----:B------:R-:W-:Y:S02]  /*0fc0*/  ULOP3.LUT UR5, UR5, 0x3fff, URZ, 0xc0, !UPT ;  /* 0x00003fff05057892 */ /* 0x000fe4000f8ec03f */
[----:B------:R-:W-:-:S02]  /*0fd0*/  ULOP3.LUT UR4, UR4, 0x10000, URZ, 0xfc, !UPT ;  /* 0x0001000004047892 */ /* 0x000fc4000f8efc3f */
[----:B------:R-:W-:Y:S02]  /*0fe0*/  ULOP3.LUT UR6, UR5, 0x10000, URZ, 0xfc, !UPT ;  /* 0x0001000005067892 */ /* 0x000fe4000f8efc3f */
[----:B------:R-:W-:Y:S02]  /*0ff0*/  UIADD3 UR5, UR4, 0x200, URZ ;  /* 0x0000020004057890 */ /* 0x000fe4000fffe03f */
[----:B------:R-:W-:Y:S02]  /*1000*/  UIADD3 UR7, UR4, 0x400, URZ ;  /* 0x0000040004077890 */ /* 0x000fe4000fffe03f */
[----:B------:R-:W-:Y:S01]  /*1010*/  UMOV UR8, UR4 ;  /* 0x0000000400087c82 */ /* 0x000fe20008000000 */
[----:B------:R-:W-:Y:S01]  /*1020*/  UMOV UR9, 0x40000040 ;  /* 0x4000004000097882 */ /* 0x000fe20000000000 */
[----:B------:R-:W-:Y:S01]  /*1030*/  UMOV UR10, UR6 ;  /* 0x00000006000a7c82 */ /* 0x000fe20008000000 */
[----:B------:R-:W-:Y:S01]  /*1040*/  UMOV UR11, 0x40000040 ;  /* 0x40000040000b7882 */ /* 0x000fe20000000000 */
[----:B------:R-:W-:Y:S01]  /*1050*/  UIADD3 UR14, UR4, 0x600, URZ ;  /* 0x00000600040e7890 */ /* 0x000fe2000fffe03f */
[----:B------:R-:W-:Y:S01]  /*1060*/  HGMMA.64x64x8.F32.TF32 R120, gdesc[UR8], RZ, !UPT ;  /* 0x04e00000087879f0 */ /* 0x000fe2000c7028ff */
        /* <DEDUP_REMOVED lines=12> */
[----:B------:R-:W-:-:S02]  /*1130*/  UIADD3 UR8, UR4, 0x2, URZ ;  /* 0x0000000204087890 */ /* 0x000fc4000fffe03f */
[----:B------:R-:W-:Y:S01]  /*1140*/  UIADD3 UR10, UR6, 0x2, URZ ;  /* 0x00000002060a7890 */ /* 0x000fe2000fffe03f */
[----:B------:R-:W-:Y:S01]  /*1150*/  UMOV UR9, 0x40000040 ;  /* 0x4000004000097882 */ /* 0x000fe20000000000 */
[----:B------:R-:W-:-:S07]  /*1160*/  UMOV UR11, 0x40000040 ;  /* 0x40000040000b7882 */ /* 0x000fce0000000000 */
[----:B------:R-:W-:Y:S01]  /*1170*/  HGMMA.64x64x8.F32.TF32 R120, gdesc[UR8], R120 ;  /* 0x04e00000087879f0 */ /* 0x000fe20008702878 */
[----:B------:R-:W-:Y:S01]  /*1180*/  UMOV UR8, UR5 ;  /* 0x0000000500087c82 */ /* 0x000fe20008000000 */
[----:B------:R-:W-:Y:S01]  /*1190*/  UMOV UR9, 0x40000040 ;  /* 0x4000004000097882 */ /* 0x000fe20000000000 */
[----:B------:R-:W-:Y:S01]  /*11a0*/  UIADD3 UR5, UR4, 0x204, URZ ;  /* 0x0000020404057890 */ /* 0x000fe2000fffe03f */
        /* <DEDUP_REMOVED lines=19> */
[----:B------:R-:W-:Y:S02]  /*12e0*/  UMOV UR9, 0x40000040 ;  /* 0x4000004000097882 */ /* 0x000fe40000000000 */
[----:B------:R-:W-:Y:S01]  /*12f0*/  HGMMA.64x64x8.F32.TF32 R56, gdesc[UR8], R56 ;  /* 0x04e00000083879f0 */ /* 0x000fe20008702838 */
[----:B------:R-:W-:Y:S01]  /*1300*/  UMOV UR8, UR14 ;  /* 0x0000000e00087c82 */ /* 0x000fe20008000000 */
[----:B------:R-:W-:-:S02]  /*1310*/  UMOV UR9, 0x40000040 ;  /* 0x4000004000097882 */ /* 0x000fc40000000000 */
[----:B------:R-:W-:Y:S01]  /*1320*/  HGMMA.64x64x8.F32.TF32 R24, gdesc[UR8], R24 ;  /* 0x04e00000081879f0 */ /* 0x000fe20008702818 */
[----:B------:R-:W-:Y:S02]  /*1330*/  UIADD3 UR8, UR4, 0x6, URZ ;  /* 0x0000000604087890 */ /* 0x000fe4000fffe03f */
[----:B------:R-:W-:Y:S02]  /*1340*/  UIADD3 UR10, UR6, 0x6, URZ ;  /* 0x00000006060a7890 */ /* 0x000fe4000fffe03f */
[----:B------:R-:W-:Y:S01]  /*1350*/  UIADD3 UR6, UR4, 0x406, URZ ;  /* 0x0000040604067890 */ /* 0x000fe2000fffe03f */
[----:B------:R-:W-:Y:S01]  /*1360*/  UMOV UR9, 0x40000040 ;  /* 0x4000004000097882 */ /* 0x000fe20000000000 */
[----:B------:R-:W-:Y:S01]  /*1370*/  UMOV UR11, 0x40000040 ;  /* 0x40000040000b7882 */ /* 0x000fe20000000000 */
[----:B------:R-:W-:-:S04]  /*1380*/  UIADD3 UR4, UR4, 0x606, URZ ;  /* 0x0000060604047890 */ /* 0x000fc8000fffe03f */
[----:B------:R-:W-:Y:S01]  /*1390*/  HGMMA.64x64x8.F32.TF32 R120, gdesc[UR8], R120 ;  /* 0x04e00000087879f0 */ /* 0x000fe20008702878 */
[----:B------:R-:W-:Y:S01]  /*13a0*/  UMOV UR8, UR5 ;  /* 0x0000000500087c82 */ /* 0x000fe20008000000 */
[----:B------:R-:W-:Y:S02]  /*13b0*/  UMOV UR9, 0x40000040 ;  /* 0x4000004000097882 */ /* 0x000fe40000000000 */
[----:B------:R-:W-:Y:S01]  /*13c0*/  HGMMA.64x64x8.F32.TF32 R88, gdesc[UR8], R88 ;  /* 0x04e00000085879f0 */ /* 0x000fe20008702858 */
[----:B------:R-:W-:Y:S01]  /*13d0*/  UMOV UR8, UR6 ;  /* 0x0000000600087c82 */ /* 0x000fe20008000000 */
[----:B------:R-:W-:Y:S02]  /*13e0*/  UMOV UR9, 0x40000040 ;  /* 0x4000004000097882 */ /* 0x000fe40000000000 */
[----:B------:R-:W-:Y:S01]  /*13f0*/  HGMMA.64x64x8.F32.TF32 R56, gdesc[UR8], R56 ;  /* 0x04e00000083879f0 */ /* 0x000fe20008702838 */
[----:B------:R-:W-:Y:S01]  /*1400*/  UMOV UR8, UR4 ;  /* 0x0000000400087c82 */ /* 0x000fe20008000000 */
[----:B------:R-:W-:Y:S01]  /*1410*/  UMOV UR9, 0x40000040 ;  /* 0x4000004000097882 */ /* 0x000fe20000000000 */
[----:B------:R-:W-:Y:S01]  /*1420*/  UMOV UR4, 0x1 ;  /* 0x0000000100047882 */ /* 0x000fe20000000000 */
[----:B------:R-:W-:Y:S04]  /*1430*/  HGMMA.64x64x8.F32.TF32 R24, gdesc[UR8], R24, gsb0 ;  /* 0x04e00000081879f0 */ /* 0x000fe80008002818 */
.L_x_14:
[----:B0-----:R-:W-:-:S05]  /*1440*/  VIMNMX R6, R3, 0x1, PT ;  /* 0x0000000103067848 */ /* 0x001fca0003fe0100 */
[----:B------:R-:W-:-:S05]  /*1450*/  IMAD.IADD R6, R3, 0x1, -R6 ;  /* 0x0000000103067824 */ /* 0x000fca00078e0a06 */
[----:B------:R-:W-:-:S13]  /*1460*/  ISETP.GE.AND P1, PT, R6, 0x1, PT ;  /* 0x000000010600780c */ /* 0x000fda0003f26270 */
[----:B------:R-:W-:Y:S05]  /*1470*/  @!P1 BRA `(.L_x_17) ;  /* 0x0000000400e89947 */ /* 0x000fea0003800000 */
[----:B------:R-:W0:Y:S01]  /*1480*/  S2UR UR6, SR_CgaCtaId ;  /* 0x00000000000679c3 */ /* 0x000e220000008800 */
[----:B------:R-:W-:Y:S01]  /*1490*/  UMOV UR5, 0x400 ;  /* 0x0000040000057882 */ /* 0x000fe20000000000 */
[----:B------:R-:W-:Y:S01]  /*14a0*/  LOP3.LUT R10, R2, 0x1, RZ, 0xfc, !PT ;  /* 0x00000001020a7812 */ /* 0x000fe200078efcff */
[----:B------:R-:W-:Y:S01]  /*14b0*/  IMAD.MOV.U32 R9, RZ, RZ, RZ ;  /* 0x000000ffff097224 */ /* 0x000fe200078e00ff */
[----:B------:R-:W-:Y:S01]  /*14c0*/  UISETP.NE.U32.AND UP0, UPT, UR4, URZ, UPT ;  /* 0x0000003f0400728c */ /* 0x000fe2000bf05070 */
[----:B------:R-:W-:Y:S02]  /*14d0*/  IMAD.MOV.U32 R3, RZ, RZ, R6 ;  /* 0x000000ffff037224 */ /* 0x000fe400078e0006 */
[----:B------:R-:W-:Y:S01]  /*14e0*/  IMAD.MOV.U32 R5, RZ, RZ, RZ ;  /* 0x000000ffff057224 */ /* 0x000fe200078e00ff */
[----:B0-----:R-:W-:-:S04]  /*14f0*/  ULEA UR5, UR6, UR5, 0x18 ;  /* 0x0000000506057291 */ /* 0x001fc8000f8ec03f */
[----:B------:R-:W-:Y:S02]  /*1500*/  UIADD3 UR7, UR5, 0x28000, URZ ;  /* 0x0002800005077890 */ /* 0x000fe4000fffe03f */
[----:B------:R-:W-:Y:S02]  /*1510*/  USHF.R.U32.HI UR6, URZ, 0x4, UR5 ;  /* 0x000000043f067899 */ /* 0x000fe40008011605 */
[----:B------:R-:W-:Y:S02]  /*1520*/  USHF.R.U32.HI UR7, URZ, 0x4, UR7 ;  /* 0x000000043f077899 */ /* 0x000fe40008011607 */
[----:B------:R-:W-:Y:S02]  /*1530*/  ULOP3.LUT UR6, UR6, 0x3fff, URZ, 0xc0, !UPT ;  /* 0x00003fff06067892 */ /* 0x000fe4000f8ec03f */
[----:B------:R-:W-:Y:S02]  /*1540*/  ULOP3.LUT UR7, UR7, 0x3fff, URZ, 0xc0, !UPT ;  /* 0x00003fff07077892 */ /* 0x000fe4000f8ec03f */
[----:B------:R-:W-:-:S02]  /*1550*/  ULOP3.LUT UR6, UR6, 0x10000, URZ, 0xfc, !UPT ;  /* 0x0001000006067892 */ /* 0x000fc4000f8efc3f */
[----:B------:R-:W-:-:S12]  /*1560*/  ULOP3.LUT UR7, UR7, 0x10000, URZ, 0xfc, !UPT ;  /* 0x0001000007077892 */ /* 0x000fd8000f8efc3f */
.L_x_22:
[----:B------:R-:W-:-:S13]  /*1570*/  ISETP.NE.AND P2, PT, R10, 0x3, PT ;  /* 0x000000030a00780c */ /* 0x000fda0003f45270 */
[----:B------:R-:W-:Y:S05]  /*1580*/  @!P2 BRA `(.L_x_18) ;  /* 0x000000000004a947 */ /* 0x000fea0003800000 */
[----:B------:R-:W-:Y:S01]  /*1590*/  BPT.TRAP 0x1 ;  /* 0x000000040000795c */ /* 0x000fe20000300000 */
.L_x_18:
[----:B------:R-:W-:Y:S01]  /*15a0*/  SHF.L.U32 R7, R9, 0x1f, RZ ;  /* 0x0000001f09077819 */ /* 0x000fe200000006ff */
[----:B------:R-:W-:-:S12]  /*15b0*/  ULEA UR8, UR4, UR5, 0x3 ;  /* 0x0000000504087291 */ /* 0x000fd8000f8e183f */
.L_x_19:
[----:B0-----:R-:W-:-:S04]  /*15c0*/  IMAD.U32 R8, RZ, RZ, UR8 ;  /* 0x00000008ff087e24 */ /* 0x001fc8000f8e00ff */
[----:B------:R0:W1:Y:S03]  /*15d0*/  SYNCS.PHASECHK.TRANS64.TRYWAIT P1, [R8+URZ+0x32000], R7 ;  /* 0x03200007080075a7 */ /* 0x000066000802017f */
[----:B-1----:R-:W-:Y:S05]  /*15e0*/  @!P1 NANOSLEEP.SYNCS 0x989680 ;  /* 0x009896800000995d */ /* 0x002fea0003900000 */
[----:B------:R-:W1:Y:S02]  /*15f0*/  @!P1 SYNCS.PHASECHK.TRANS64 P1, [R8+URZ+0x32000], R7 ;  /* 0x03200007080095a7 */ /* 0x000e64000802007f */
[----:B-1----:R-:W-:Y:S05]  /*1600*/  @!P1 BRA `(.L_x_19) ;  /* 0xfffffffc00ec9947 */ /* 0x002fea000383ffff */
[----:B------:R-:W-:Y:S01]  /*1610*/  ULEA UR8, UR4, UR6, 0xb ;  /* 0x0000000604087291 */ /* 0x000fe2000f8e583f */
[----:B------:R-:W-:Y:S01]  /*1620*/  WARPGROUP.ARRIVE ;  /* 0x00000000000079c5 */ /* 0x000fe20000000000 */
[----:B------:R-:W-:Y:S02]  /*1630*/  ULEA UR10, UR4, UR7, 0x9 ;  /* 0x00000007040a7291 */ /* 0x000fe4000f8e483f */
[----:B------:R-:W-:Y:S02]  /*1640*/  UIADD3 UR16, UR8, 0x200, URZ ;  /* 0x0000020008107890 */ /* 0x000fe4000fffe03f */
[----:B------:R-:W-:Y:S01]  /*1650*/  UIADD3 UR14, UR8, 0x400, URZ ;  /* 0x00000400080e7890 */ /* 0x000fe2000fffe03f */
[----:B------:R-:W-:Y:S01]  /*1660*/  UMOV UR9, 0x40000040 ;  /* 0x4000004000097882 */ /* 0x000fe20000000000 */
[----:B------:R-:W-:Y:S01]  /*1670*/  UMOV UR11, 0x40000040 ;  /* 0x40000040000b7882 */ /* 0x000fe20000000000 */
[----:B------:R-:W-:Y:S02]  /*1680*/  UMOV UR18, UR10 ;  /* 0x0000000a00127c82 */ /* 0x000fe40008000000 */
[----:B------:R-:W-:Y:S01]  /*1690*/  HGMMA.64x64x8.F32.TF32 R120, gdesc[UR8], R120, UP0 ;  /* 0x04e00000087879f0 */ /* 0x000fe2000bf02878 */
[----:B------:R-:W-:Y:S01]  /*16a0*/  UIADD3 UR9, UR8, 0x600, URZ ;  /* 0x0000060008097890 */ /* 0x000fe2000fffe03f */
[----:B------:R-:W-:Y:S01]  /*16b0*/  UMOV UR19, UR11 ;  /* 0x0000000b00137c82 */ /* 0x000fe20008000000 */
[----:B------:R-:W-:-:S02]  /*16c0*/  UMOV UR17, 0x40000040 ;  /* 0x4000004000117882 */ /* 0x000fc40000000000 */
[----:B------:R-:W-:Y:S01]  /*16d0*/  HGMMA.64x64x8.F32.TF32 R88, gdesc[UR16], R88, UP0 ;  /* 0x04e00000105879f0 */ /* 0x000fe2000bf02858 */
[----:B------:R-:W-:Y:S01]  /*16e0*/  UMOV UR18, UR10 ;  /* 0x0000000a00127c82 */ /* 0x000fe20008000000 */
[----:B------:R-:W-:Y:S01]  /*16f0*/  UMOV UR19, UR11 ;  /* 0x0000000b00137c82 */ /* 0x000fe20008000000 */
[----:B------:R-:W-:Y:S01]  /*1700*/  UMOV UR16, UR14 ;  /* 0x0000000e00107c82 */ /* 0x000fe20008000000 */
[----:B------:R-:W-:Y:S01]  /*1710*/  UMOV UR17, 0x40000040 ;  /* 0x4000004000117882 */ /* 0x000fe20000000000 */
[----:B------:R-:W-:Y:S01]  /*1720*/  UIADD3 UR14, UR8, 0x602, URZ ;  /* 0x00000602080e7890 */ /* 0x000fe2000fffe03f */
[----:B------:R-:W-:Y:S01]  /*1730*/  HGMMA.64x64x8.F32.TF32 R56, gdesc[UR16], R56, UP0 ;  /* 0x04e00000103879f0 */ /* 0x000fe2000bf02838 */
[----:B------:R-:W-:Y:S01]  /*1740*/  UMOV UR18, UR10 ;  /* 0x0000000a00127c82 */ /* 0x000fe20008000000 */
[----:B------:R-:W-:Y:S01]  /*1750*/  UMOV UR19, UR11 ;  /* 0x0000000b00137c82 */ /* 0x000fe20008000000 */
[----:B------:R-:W-:Y:S01]  /*1760*/  UMOV UR16, UR9 ;  /* 0x0000000900107c82 */ /* 0x000fe20008000000 */
[----:B------:R-:W-:Y:S01]  /*1770*/  UMOV UR17, 0x40000040 ;  /* 0x4000004000117882 */ /* 0x000fe20000000000 */
[----:B------:R-:W-:Y:S01]  /*1780*/  UIADD3 UR9, UR8, 0x202, URZ ;  /* 0x0000020208097890 */ /* 0x000fe2000fffe03f */
[----:B------:R-:W-:Y:S01]  /*1790*/  HGMMA.64x64x8.F32.TF32 R24, gdesc[UR16], R24, UP0 ;  /* 0x04e00000101879f0 */ /* 0x000fe2000bf02818 */
[----:B------:R-:W-:-:S02]  /*17a0*/  UIADD3 UR16, UR8, 0x2, URZ ;  /* 0x0000000208107890 */ /* 0x000fc4000fffe03f */
[----:B------:R-:W-:Y:S02]  /*17b0*/  UIADD3 UR18, UR10, 0x2, URZ ;  /* 0x000000020a127890 */ /* 0x000fe4000fffe03f */
[----:B------:R-:W-:Y:S01]  /*17c0*/  UIADD3 UR11, UR8, 0x402, URZ ;  /* 0x00000402080b7890 */ /* 0x000fe2000fffe03f */
[----:B------:R-:W-:Y:S01]  /*17d0*/  UMOV UR17, 0x40000040 ;  /* 0x4000004000117882 */ /* 0x000fe20000000000 */
[----:B------:R-:W-:-:S05]  /*17e0*/  UMOV UR19, 0x40000040 ;  /* 0x4000004000137882 */ /* 0x000fca0000000000 */
        /* <DEDUP_REMOVED lines=42> */
[----:B------:R-:W-:-:S02]  /*1a90*/  UMOV UR17, 0x40000040 ;  /* 0x4000004000117882 */ /* 0x000fc40000000000 */
[----:B------:R-:W-:Y:S03]  /*1aa0*/  HGMMA.64x64x8.F32.TF32 R24, gdesc[UR16], R24, gsb0 ;  /* 0x04e00000101879f0 */ /* 0x000fe60008002818 */
[----:B------:R-:W-:Y:S02]  /*1ab0*/  WARPGROUP.DEPBAR.LE gsb0, 0x1 ;  /* 0x00008000000079c5 */ /* 0x000fe40000010100 */
[----:B------:R-:W-:Y:S05]  /*1ac0*/  @!P2 BRA `(.L_x_20) ;  /* 0x000000000004a947 */ /* 0x000fea0003800000 */
[----:B------:R-:W-:Y:S01]  /*1ad0*/  BPT.TRAP 0x1 ;  /* 0x000000040000795c */ /* 0x000fe20000300000 */
.L_x_20:
[----:B------:R-:W-:-:S13]  /*1ae0*/  ISETP.NE.AND P1, PT, R4, RZ, PT ;  /* 0x000000ff0400720c */ /* 0x000fda0003f25270 */
[----:B0-----:R-:W-:-:S05]  /*1af0*/  @P1 LEA R7, R5, UR5, 0x3 ;  /* 0x0000000505071c11 */ /* 0x001fca000f8e18ff */
[----:B------:R-:W-:-:S05]  /*1b00*/  @P1 VIADD R7, R7, 0x32028 ;  /* 0x0003202807071836 */ /* 0x000fca0000000000 */
[----:B------:R-:W-:-:S04]  /*1b10*/  @P1 PRMT R7, R0, 0x654, R7 ;  /* 0x0000065400071816 */ /* 0x000fc80000000007 */
[----:B------:R0:W-:Y:S01]  /*1b20*/  @P1 SYNCS.ARRIVE.TRANS64.RED.A1T0 RZ, [R7+URZ], RZ ;  /* 0x000000ff07ff19a7 */ /* 0x0001e2000810043f */
[----:B------:R-:W-:-:S13]  /*1b30*/  ISETP.GT.U32.AND P1, PT, R2, 0x1, PT ;  /* 0x000000010200780c */ /* 0x000fda0003f24070 */
[----:B0-----:R-:W-:Y:S05]  /*1b40*/  @P1 BRA `(.L_x_21) ;  /* 0x0000000000041947 */ /* 0x001fea0003800000 */
[----:B------:R-:W-:Y:S01]  /*1b50*/  BPT.TRAP 0x1 ;  /* 0x000000040000795c */ /* 0x000fe20000300000 */
.L_x_21:
[----:B------:R-:W-:Y:S01]  /*1b60*/  UIADD3 UR4, UR4, 0x1, URZ ;  /* 0x0000000104047890 */ /* 0x000fe2000fffe03f */
[----:B------:R-:W-:Y:S01]  /*1b70*/  ISETP.GT.AND P2, PT, R3, 0x1, PT ;  /* 0x000000010300780c */ /* 0x000fe20003f44270 */
[----:B------:R-:W-:Y:S02]  /*1b80*/  VIADD R5, R5, 0x1 ;  /* 0x0000000105057836 */ /* 0x000fe40000000000 */
[----:B------:R-:W-:Y:S01]  /*1b90*/  UISETP.NE.AND UP0, UPT, UR4, 0x5, UPT ;  /* 0x000000050400788c */ /* 0x000fe2000bf05270 */
[----:B------:R-:W-:Y:S02]  /*1ba0*/  VIADD R3, R3, 0xffffffff ;  /* 0xffffffff03037836 */ /* 0x000fe40000000000 */
[C---:B------:R-:W-:Y:S01]  /*1bb0*/  ISETP.NE.AND P1, PT, R5.reuse, 0x5, PT ;  /* 0x000000050500780c */ /* 0x040fe20003f25270 */
[----:B------:R-:W-:Y:S02]  /*1bc0*/  USEL UR8, URZ, 0x1, UP0 ;  /* 0x000000013f087887 */ /* 0x000fe40008000000 */
[----:B------:R-:W-:Y:S01]  /*1bd0*/  USEL UR4, UR4, URZ, UP0 ;  /* 0x0000003f04047287 */ /* 0x000fe20008000000 */
[----:B------:R-:W-:Y:S01]  /*1be0*/  SEL R5, R5, RZ, P1 ;  /* 0x000000ff05057207 */ /* 0x000fe20000800000 */
[----:B------:R-:W-:-:S02]  /*1bf0*/  UPLOP3.LUT UP0, UPT, UPT, UPT, UPT, 0x80, 0x0 ;  /* 0x000000000000789c */ /* 0x000fc40003f0f070 */
[----:B------:R-:W-:Y:S01]  /*1c00*/  LOP3.LUT R9, R9, UR8, RZ, 0x3c, !PT ;  /* 0x0000000809097c12 */ /* 0x000fe2000f8e3cff */
[----:B------:R-:W-:Y:S08]  /*1c10*/  @P2 BRA `(.L_x_22) ;  /* 0xfffffff800542947 */ /* 0x000ff0000383ffff */
.L_x_17:
[----:B------:R-:W-:Y:S02]  /*1c20*/  WARPGROUP.DEPBAR.LE gsb0, 0x0 ;  /* 0x00008000000079c5 */ /* 0x000fe40000010000 */
[----:B------:R-:W-:Y:S05]  /*1c30*/  @!P0 BRA `(.L_x_23) ;  /* 0x0000000000548947 */ /* 0x000fea0003800000 */
[----:B------:R-:W-:-:S04]  /*1c40*/  LOP3.LUT R3, R2, 0x1, RZ, 0xfc, !PT ;  /* 0x0000000102037812 */ /* 0x000fc800078efcff */
[----:B------:R-:W-:-:S13]  /*1c50*/  ISETP.NE.AND P0, PT, R3, 0x3, PT ;  /* 0x000000030300780c */ /* 0x000fda0003f05270 */
[----:B------:R-:W-:Y:S05]  /*1c60*/  @!P0 BRA `(.L_x_24) ;  /* 0x0000000000048947 */ /* 0x000fea0003800000 */
[----:B------:R-:W-:Y:S01]  /*1c70*/  BPT.TRAP 0x1 ;  /* 0x000000040000795c */ /* 0x000fe20000300000 */
.L_x_24:
[----:B------:R-:W-:Y:S01]  /*1c80*/  ISETP.NE.AND P0, PT, R4, RZ, PT ;  /* 0x000000ff0400720c */ /* 0x000fe20003f05270 */
[----:B------:R-:W-:Y:S01]  /*1c90*/  BSSY B0, `(.L_x_25) ;  /* 0x000000d000007945 */ /* 0x000fe20003800000 */
[----:B------:R-:W-:-:S11]  /*1ca0*/  ISETP.GT.U32.AND P1, PT, R2, 0x1, PT ;  /* 0x000000010200780c */ /* 0x000fd60003f24070 */
[----:B------:R-:W-:Y:S05]  /*1cb0*/  @!P0 BRA `(.L_x_26) ;  /* 0x0000000000288947 */ /* 0x000fea0003800000 */
[----:B------:R-:W0:Y:S01]  /*1cc0*/  S2R R5, SR_CgaCtaId ;  /* 0x0000000000057919 */ /* 0x000e220000008800 */
[----:B------:R-:W-:Y:S01]  /*1cd0*/  IMAD.WIDE.U32 R2, R6, -0x33333333, RZ ;  /* 0xcccccccd06027825 */ /* 0x000fe200078e00ff */
[----:B------:R-:W-:-:S04]  /*1ce0*/  MOV R2, 0x400 ;  /* 0x0000040000027802 */ /* 0x000fc80000000f00 */
[----:B------:R-:W-:-:S05]  /*1cf0*/  SHF.R.U32.HI R3, RZ, 0x2, R3 ;  /* 0x00000002ff037819 */ /* 0x000fca0000011603 */
[----:B------:R-:W-:Y:S01]  /*1d00*/  IMAD R6, R3, -0x5, R6 ;  /* 0xfffffffb03067824 */ /* 0x000fe200078e0206 */
[----:B0-----:R-:W-:-:S05]  /*1d10*/  LEA R5, R5, R2, 0x18 ;  /* 0x0000000205057211 */ /* 0x001fca00078ec0ff */
[----:B------:R-:W-:-:S04]  /*1d20*/  IMAD R6, R6, 0x8, R5 ;  /* 0x0000000806067824 */ /* 0x000fc800078e0205 */
[----:B------:R-:W-:-:S05]  /*1d30*/  VIADD R3, R6, 0x32028 ;  /* 0x0003202806037836 */ /* 0x000fca0000000000 */
[----:B------:R-:W-:-:S04]  /*1d40*/  PRMT R3, R0, 0x654, R3 ;  /* 0x0000065400037816 */ /* 0x000fc80000000003 */
[----:B------:R0:W-:Y:S03]  /*1d50*/  SYNCS.ARRIVE.TRANS64.RED.A1T0 RZ, [R3+URZ], RZ ;  /* 0x000000ff03ff79a7 */ /* 0x0001e6000810043f */
.L_x_26:
[----:B------:R-:W-:Y:S05]  /*1d60*/  BSYNC B0 ;  /* 0x0000000000007941 */ /* 0x000fea0003800000 */
.L_x_25:
[----:B------:R-:W-:Y:S05]  /*1d70*/  @P1 BRA `(.L_x_23) ;  /* 0x0000000000041947 */ /* 0x000fea0003800000 */
[----:B------:R-:W-:Y:S01]  /*1d80*/  BPT.TRAP 0x1 ;  /* 0x000000040000795c */ /* 0x000fe20000300000 */
.L_x_23:
[----:B------:R-:W0:Y:S01]  /*1d90*/  S2R R0, SR_TID.X ;  /* 0x0000000000007919 */ /* 0x000e220000002100 */
[----:B------:R-:W-:Y:S01]  /*1da0*/  ULDC.64 UR4, c[0x0][0x280] ;  /* 0x0000a00000047ab9 */ /* 0x000fe20000000a00 */
[----:B------:R-:W1:Y:S01]  /*1db0*/  S2R R2, SR_CTAID.Y ;  /* 0x0000000000027919 */ /* 0x000e620000002600 */
[----:B------:R-:W2:Y:S01]  /*1dc0*/  S2R R9, SR_CTAID.X ;  /* 0x0000000000097919 */ /* 0x000ea20000002500 */
[----:B0-----:R-:W-:-:S04]  /*1dd0*/  SHF.R.S32.HI R3, RZ, 0x1f, R0 ;  /* 0x0000001fff037819 */ /* 0x001fc80000011400 */
[----:B------:R-:W-:-:S04]  /*1de0*/  LEA.HI R3, R3, R0, RZ, 0x7 ;  /* 0x0000000003037211 */ /* 0x000fc800078f38ff */
[----:B------:R-:W-:Y:S01]  /*1df0*/  LOP3.LUT R3, R3, 0xffffff80, RZ, 0xc0, !PT ;  /* 0xffffff8003037812 */ /* 0x000fe200078ec0ff */
[----:B--2---:R-:W-:-:S04]  /*1e00*/  IMAD.SHL.U32 R6, R9, 0x100, RZ ;  /* 0x0000010009067824 */ /* 0x004fc800078e00ff */
[----:B------:R-:W-:Y:S02]  /*1e10*/  IMAD.IADD R8, R0, 0x1, -R3 ;  /* 0x0000000100087824 */ /* 0x000fe400078e0a03 */
[----:B-1----:R-:W-:-:S03]  /*1e20*/  IMAD.SHL.U32 R0, R2, 0x40, RZ ;  /* 0x0000004002007824 */ /* 0x002fc600078e00ff */
[----:B------:R-:W-:Y:S02]  /*1e30*/  SHF.R.S32.HI R7, RZ, 0x1f, R8 ;  /* 0x0000001fff077819 */ /* 0x000fe40000011408 */
[----:B------:R-:W-:Y:S02]  /*1e40*/  ISETP.GE.AND P0, PT, R0, UR5, PT ;  /* 0x0000000500007c0c */ /* 0x000fe4000bf06270 */
[----:B------:R-:W-:Y:S02]  /*1e50*/  LEA.HI R2, R7, R8, RZ, 0x2 ;  /* 0x0000000807027211 */ /* 0x000fe400078f10ff */
[----:B------:R-:W-:Y:S02]  /*1e60*/  ISETP.GE.OR P0, PT, R6, UR4, P0 ;  /* 0x0000000406007c0c */ /* 0x000fe40008706670 */
[--C-:B------:R-:W-:Y:S02]  /*1e70*/  SHF.R.S32.HI R4, RZ, 0x2, R2.reuse ;  /* 0x00000002ff047819 */ /* 0x100fe40000011402 */
[----:B------:R-:W-:-:S04]  /*1e80*/  SHF.R.S32.HI R3, RZ, 0x1f, R2 ;  /* 0x0000001fff037819 */ /* 0x000fc80000011402 */
[----:B------:R-:W-:-:S04]  /*1e90*/  LEA.HI R3, R3, R4, RZ, 0x3 ;  /* 0x0000000403037211 */ /* 0x000fc800078f18ff */
[----:B------:R-:W-:Y:S01]  /*1ea0*/  LOP3.LUT R5, R3, 0xfffffff8, RZ, 0xc0, !PT ;  /* 0xfffffff803057812 */ /* 0x000fe200078ec0ff */
[----:B------:R-:W-:Y:S06]  /*1eb0*/  @P0 EXIT ;  /* 0x000000000000094d */ /* 0x000fec0003800000 */
[----:B------:R-:W0:Y:S01]  /*1ec0*/  LDC.64 R20, c[0x0][0x658] ;  /* 0x00019600ff147b82 */ /* 0x000e220000000a00 */
[----:B------:R-:W-:Y:S01]  /*1ed0*/  LOP3.LUT R3, R2, 0x7ffffffc, RZ, 0xc0, !PT ;  /* 0x7ffffffc02037812 */ /* 0x000fe200078ec0ff */
[----:B------:R-:W-:Y:S01]  /*1ee0*/  IMAD.IADD R2, R4, 0x1, -R5 ;  /* 0x0000000104027824 */ /* 0x000fe200078e0a05 */
[----:B------:R-:W-:Y:S02]  /*1ef0*/  LEA.HI R5, R7, R8, RZ, 0x5 ;  /* 0x0000000807057211 */ /* 0x000fe400078f28ff */
[----:B----45:R-:W-:Y:S01]  /*1f00*/  FSETP.NEU.AND P1, PT, R14, RZ, PT ;  /* 0x000000ff0e00720b */ /* 0x030fe20003f2d000 */
[----:B------:R-:W-:Y:S01]  /*1f10*/  IMAD.IADD R4, R8, 0x1, -R3 ;  /* 0x0000000108047824 */ /* 0x000fe200078e0a03 */
[----:B------:R-:W-:Y:S02]  /*1f20*/  SHF.R.S32.HI R3, RZ, 0x1f, R2 ;  /* 0x0000001fff037819 */ /* 0x000fe40000011402 */
[----:B------:R-:W-:Y:S01]  /*1f30*/  SHF.R.S32.HI R13, RZ, 0x5, R5 ;  /* 0x00000005ff0d7819 */ /* 0x000fe20000011405 */
[----:B------:R-:W-:-:S02]  /*1f40*/  IMAD.SHL.U32 R5, R4, 0x2, RZ ;  /* 0x0000000204057824 */ /* 0x000fc400078e00ff */
[----:B------:R-:W-:-:S03]  /*1f50*/  IMAD.WIDE R8, R9, 0x100, R2 ;  /* 0x0000010009087825 */ /* 0x000fc600078e0202 */
[----:B------:R-:W-:Y:S01]  /*1f60*/  SHF.R.S32.HI R7, RZ, 0x1f, R5 ;  /* 0x0000001fff077819 */ /* 0x000fe20000011405 */
[C---:B------:R-:W-:Y:S01]  /*1f70*/  IMAD R3, R13.reuse, -0x10, -R6 ;  /* 0xfffffff00d037824 */ /* 0x040fe200078e0a06 */
[C---:B------:R-:W-:Y:S01]  /*1f80*/  IADD3 R6, P0, R0.reuse, R5, RZ ;  /* 0x0000000500067210 */ /* 0x040fe20007f1e0ff */
[----:B------:R-:W-:Y:S01]  /*1f90*/  IMAD.WIDE R8, R13, 0x10, R8 ;  /* 0x000000100d087825 */ /* 0x000fe200078e0208 */
[----:B------:R-:W-:Y:S02]  /*1fa0*/  IADD3 R10, -R5, UR5, -R0 ;  /* 0x00000005050a7c10 */ /* 0x000fe4000fffe900 */
[----:B------:R-:W-:Y:S02]  /*1fb0*/  LEA.HI.X.SX32 R7, R0, R7, 0x1, P0 ;  /* 0x0000000700077211 */ /* 0x000fe400000f0eff */
[----:B------:R-:W-:Y:S01]  /*1fc0*/  IADD3 R0, R3, UR4, -R2 ;  /* 0x0000000403007c10 */ /* 0x000fe2000fffe802 */
[-C--:B0-----:R-:W-:Y:S01]  /*1fd0*/  IMAD R2, R9, R20.reuse, RZ ;  /* 0x0000001409027224 */ /* 0x081fe200078e02ff */
[----:B------:R-:W-:Y:S01]  /*1fe0*/  ISETP.GT.AND P3, PT, R10, RZ, PT ;  /* 0x000000ff0a00720c */ /* 0x000fe20003f64270 */
[----:B------:R-:W-:Y:S01]  /*1ff0*/  IMAD.WIDE.U32 R16, R8, R20, R6 ;  /* 0x0000001408107225 */ /* 0x000fe200078e0006 */
[----:B------:R-:W-:-:S02]  /*2000*/  SHF.L.U64.HI R12, R20, 0x3, R21 ;  /* 0x00000003140c7819 */ /* 0x000fc40000010215 */
[----:B------:R-:W-:Y:S01]  /*2010*/  P2R R3, PR, RZ, 0x8 ;  /* 0x00000008ff037803 */ /* 0x000fe20000000000 */
[----:B------:R-:W-:Y:S01]  /*2020*/  IMAD R19, R8, R21, R2 ;  /* 0x0000001508137224 */ /* 0x000fe200078e0202 */
[----:B------:R-:W-:Y:S01]  /*2030*/  ISETP.GT.AND P0, PT, R0, RZ, P3 ;  /* 0x000000ff0000720c */ /* 0x000fe20001f04270 */
[----:B------:R-:W-:Y:S02]  /*2040*/  IMAD.SHL.U32 R13, R20, 0x8, RZ ;  /* 0x00000008140d7824 */ /* 0x000fe400078e00ff */
[----:B------:R-:W-:Y:S01]  /*2050*/  IMAD.IADD R19, R17, 0x1, R19 ;  /* 0x0000000111137824 */ /* 0x000fe200078e0213 */
[----:B------:R-:W-:Y:S09]  /*2060*/  @!P1 BRA `(.L_x_27) ;  /* 0x0000006c00709947 */ /* 0x000ff20003800000 */
[----:B------:R-:W-:Y:S01]  /*2070*/  ULDC.64 UR4, c[0x0][0x630] ;  /* 0x00018c0000047ab9 */ /* 0x000fe20000000a00 */
[----:B------:R-:W-:Y:S01]  /*2080*/  ULDC.64 UR8, c[0x0][0x628] ;  /* 0x00018a0000087ab9 */ /* 0x000fe20000000a00 */
[----:B---3--:R-:W-:Y:S01]  /*2090*/  IMAD R15, R9, UR4, RZ ;  /* 0x00000004090f7c24 */ /* 0x008fe2000f8e02ff */
[----:B------:R-:W-:Y:S01]  /*20a0*/  ULDC.64 UR6, c[0x0][0x650] ;  /* 0x0001940000067ab9 */ /* 0x000fe20000000a00 */
[----:B------:R-:W-:-:S04]  /*20b0*/  IMAD.WIDE.U32 R2, R8, UR4, R6 ;  /* 0x0000000408027c25 */ /* 0x000fc8000f8e0006 */
[----:B------:R-:W-:Y:S01]  /*20c0*/  IMAD R15, R8, UR5, R15 ;  /* 0x00000005080f7c24 */ /* 0x000fe2000f8e020f */
[----:B------:R-:W-:-:S03]  /*20d0*/  LEA R4, P1, R2, UR8, 0x2 ;  /* 0x0000000802047c11 */ /* 0x000fc6000f8210ff */
[----:B------:R-:W-:-:S05]  /*20e0*/  IMAD.IADD R3, R3, 0x1, R15 ;  /* 0x0000000103037824 */ /* 0x000fca00078e020f */
[----:B------:R-:W-:-:S05]  /*20f0*/  LEA.HI.X R5, R2, UR9, R3, 0x2, P1 ;  /* 0x0000000902057c11 */ /* 0x000fca00088f1403 */
[----:B------:R-:W2:Y:S01]  /*2100*/  @P0 LDG.E.LTC128B R17, desc[UR12][R4.64] ;  /* 0x0000000c04110981 */ /* 0x000ea2000c1e1920 */
[----:B------:R-:W-:Y:S01]  /*2110*/  ISETP.GT.AND P6, PT, R10, 0x1, PT ;  /* 0x000000010a00780c */ /* 0x000fe20003fc4270 */
[----:B------:R-:W-:Y:S01]  /*2120*/  BSSY B0, `(.L_x_28) ;  /* 0x000000d000007945 */ /* 0x000fe20003800000 */
[----:B------:R-:W-:Y:S02]  /*2130*/  LEA R2, P2, R16, UR6, 0x2 ;  /* 0x0000000610027c11 */ /* 0x000fe4000f8410ff */
[----:B------:R-:W-:Y:S02]  /*2140*/  ISETP.GT.AND P1, PT, R0, RZ, P6 ;  /* 0x000000ff0000720c */ /* 0x000fe40003724270 */
[----:B--2---:R-:W-:Y:S01]  /*2150*/  LOP3.LUT R3, R17, 0xffffe000, RZ, 0xc0, !PT ;  /* 0xffffe00011037812 */ /* 0x004fe200078ec0ff */
[----:B------:R-:W-:-:S04]  /*2160*/  IMAD.MOV.U32 R18, RZ, RZ, R17 ;  /* 0x000000ffff127224 */ /* 0x000fc800078e0011 */
[----:B------:R-:W-:-:S04]  /*2170*/  FMUL R3, R3, R14 ;  /* 0x0000000e03037220 */ /* 0x000fc80000400000 */
[----:B------:R-:W-:Y:S01]  /*2180*/  FFMA R23, R120, R11, R3 ;  /* 0x0000000b78177223 */ /* 0x000fe20000000003 */
[----:B------:R-:W-:Y:S02]  /*2190*/  P2R R3, PR, RZ, 0x40 ;  /* 0x00000040ff037803 */ /* 0x000fe40000000000 */
[----:B------:R-:W-:Y:S02]  /*21a0*/  LEA.HI.X R3, R16, UR7, R19, 0x2, P2 ;  /* 0x0000000710037c11 */ /* 0x000fe400090f1413 */
[----:B------:R-:W-:-:S05]  /*21b0*/  F2FP.TF32.F32.PACK_B R23, R23 ;  /* 0x00000017ff17723e */ /* 0x000fca00024050ff */
[----:B------:R0:W-:Y:S01]  /*21c0*/  @P0 STG.E desc[UR12][R2.64], R23 ;  /* 0x0000001702000986 */ /* 0x0001e2000c10190c */
[----:B------:R-:W-:Y:S05]  /*21d0*/  @!P1 BRA `(.L_x_29) ;  /* 0x0000000000049947 */ /* 0x000fea0003800000 */
[----:B------:R1:W5:Y:S02]  /*21e0*/  LDG.E.LTC128B R18, desc[UR12][R4.64+0x4] ;  /* 0x0000040c04127981 */ /* 0x000364000c1e1920 */
.L_x_29:
[----:B------:R-:W-:Y:S05]  /*21f0*/  BSYNC B0 ;  /* 0x0000000000007941 */ /* 0x000fea0003800000 */
.L_x_28:
[----:B------:R-:W-:Y:S01]  /*2200*/  USHF.L.U32 UR6, UR4, 0x3, URZ ;  /* 0x0000000304067899 */ /* 0x000fe2000800063f */
[----:B-----5:R-:W-:Y:S01]  /*2210*/  LOP3.LUT R19, R18, 0xffffe000, RZ, 0xc0, !PT ;  /* 0xffffe00012137812 */ /* 0x020fe200078ec0ff */
[----:B------:R-:W-:Y:S01]  /*2220*/  USHF.L.U64.HI UR7, UR4, 0x3, UR5 ;  /* 0x0000000304077899 */ /* 0x000fe20008010205 */
[----:B------:R-:W-:-:S03]  /*2230*/  ISETP.GT.AND P0, PT, R0, 0x8, P3 ;  /* 0x000000080000780c */ /* 0x000fc60001f04270 */
[----:B------:R-:W-:Y:S02]  /*2240*/  IMAD.U32 R16, RZ, RZ, UR6 ;  /* 0x00000006ff107e24 */ /* 0x000fe4000f8e00ff */
[----:B------:R-:W-:Y:S02]  /*2250*/  IMAD.U32 R17, RZ, RZ, UR7 ;  /* 0x00000007ff117e24 */ /* 0x000fe4000f8e00ff */
[----:B------:R-:W-:-:S04]  /*2260*/  IMAD.WIDE.U32 R8, R8, UR4, R16 ;  /* 0x0000000408087c25 */ /* 0x000fc8000f8e0010 */
[----:B------:R-:W-:Y:S01]  /*2270*/  FMUL R16, R19, R14 ;  /* 0x0000000e13107220 */ /* 0x000fe20000400000 */
[----:B------:R-:W-:-:S03]  /*2280*/  IADD3 R6, P2, R6, R8, RZ ;  /* 0x0000000806067210 */ /* 0x000fc60007f5e0ff */
[----:B------:R-:W-:Y:S01]  /*2290*/  FFMA R121, R121, R11, R16 ;  /* 0x0000000b79797223 */ /* 0x000fe20000000010 */
[----:B------:R-:W-:Y:S02]  /*22a0*/  IADD3.X R7, R7, R15, R9, P2, !PT ;  /* 0x0000000f07077210 */ /* 0x000fe400017fe409 */
[C---:B------:R-:W-:Y:S02]  /*22b0*/  LEA R8, P2, R6.reuse, UR8, 0x2 ;  /* 0x0000000806087c11 */ /* 0x040fe4000f8410ff */
[----:B------:R-:W-:Y:S02]  /*22c0*/  F2FP.TF32.F32.PACK_B R121, R121 ;  /* 0x00000079ff79723e */ /* 0x000fe400024050ff */
[----:B------:R-:W-:-:S03]  /*22d0*/  LEA.HI.X R9, R6, UR9, R7, 0x2, P2 ;  /* 0x0000000906097c11 */ /* 0x000fc600090f1407 */
[----:B------:R2:W-:Y:S04]  /*22e0*/  @P1 STG.E desc[UR12][R2.64+0x4], R121 ;  /* 0x0000047902001986 */ /* 0x0005e8000c10190c */
[----:B------:R-:W3:Y:S01]  /*22f0*/  @P0 LDG.E.LTC128B R18, desc[UR12][R8.64] ;  /* 0x0000000c08120981 */ /* 0x000ee2000c1e1920 */
[C---:B------:R-:W-:Y:S01]  /*2300*/  SHF.L.U64.HI R15, R13.reuse, 0x2, R12 ;  /* 0x000000020d0f7819 */ /* 0x040fe2000001020c */
[----:B------:R-:W-:Y:S01]  /*2310*/  BSSY B0, `(.L_x_30) ;  /* 0x000000b000007945 */ /* 0x000fe20003800000 */
[----:B------:R-:W-:Y:S02]  /*2320*/  LEA R6, P2, R13, R2, 0x2 ;  /* 0x000000020d067211 */ /* 0x000fe400078410ff */
[----:B------:R-:W-:Y:S02]  /*2330*/  ISETP.GT.AND P1, PT, R0, 0x8, P6 ;  /* 0x000000080000780c */ /* 0x000fe40003724270 */
[----:B---3--:R-:W-:-:S05]  /*2340*/  LOP3.LUT R7, R18, 0xffffe000, RZ, 0xc0, !PT ;  /* 0xffffe00012077812 */ /* 0x008fca00078ec0ff */
[----:B------:R-:W-:-:S04]  /*2350*/  FMUL R7, R7, R14 ;  /* 0x0000000e07077220 */ /* 0x000fc80000400000 */
[----:B------:R-:W-:Y:S01]  /*2360*/  FFMA R13, R122, R11, R7 ;  /* 0x0000000b7a0d7223 */ /* 0x000fe20000000007 */
[----:B------:R-:W-:-:S04]  /*2370*/  IMAD.X R7, R15, 0x1, R3, P2 ;  /* 0x000000010f077824 */ /* 0x000fc800010e0603 */
[----:B------:R-:W-:-:S05]  /*2380*/  F2FP.TF32.F32.PACK_B R13, R13 ;  /* 0x0000000dff0d723e */ /* 0x000fca00024050ff */
[----:B------:R2:W-:Y:S01]  /*2390*/  @P0 STG.E desc[UR12][R6.64], R13 ;  /* 0x0000000d06000986 */ /* 0x0005e2000c10190c */
[----:B------:R-:W-:Y:S05]  /*23a0*/  @!P1 BRA `(.L_x_31) ;  /* 0x0000000000049947 */ /* 0x000fea0003800000 */
[----:B------:R3:W5:Y:S02]  /*23b0*/  LDG.E.LTC128B R18, desc[UR12][R8.64+0x4] ;  /* 0x0000040c08127981 */ /* 0x000764000c1e1920 */
.L_x_31:
[----:B------:R-:W-:Y:S05]  /*23c0*/  BSYNC B0 ;  /* 0x0000000000007941 */ /* 0x000fea0003800000 */
.L_x_30:
[----:B--2--5:R-:W-:Y:S01]  /*23d0*/  LOP3.LUT R13, R18, 0xffffe000, RZ, 0xc0, !PT ;  /* 0xffffe000120d7812 */ /* 0x024fe200078ec0ff */
[----:B------:R-:W-:Y:S01]  /*23e0*/  BSSY B0, `(.L_x_32) ;  /* 0x000000a000007945 */ /* 0x000fe20003800000 */
[----:B------:R-:W-:-:S03]  /*23f0*/  ISETP.GT.AND P3, PT, R10, 0x8, PT ;  /* 0x000000080a00780c */ /* 0x000fc60003f64270 */
[----:B------:R-:W-:Y:S01]  /*2400*/  FMUL R12, R13, R14 ;  /* 0x0000000e0d0c7220 */ /* 0x000fe20000400000 */
[----:B------:R-:W-:-:S03]  /*2410*/  ISETP.GT.AND P0, PT, R0, RZ, P3 ;  /* 0x000000ff0000720c */ /* 0x000fc60001f04270 */
[----:B------:R-:W-:Y:S01]  /*2420*/  FFMA R123, R123, R11, R12 ;  /* 0x0000000b7b7b7223 */ /* 0x000fe2000000000c */
[----:B------:R-:W-:-:S04]  /*2430*/  P2R R12, PR, RZ, 0x8 ;  /* 0x00000008ff0c7803 */ /* 0x000fc80000000000 */
[----:B------:R-:W-:-:S05]  /*2440*/  F2FP.TF32.F32.PACK_B R123, R123 ;  /* 0x0000007bff7b723e */ /* 0x000fca00024050ff */
[----:B------:R2:W-:Y:S01]  /*2450*/  @P1 STG.E desc[UR12][R6.64+0x4], R123 ;  /* 0x0000047b06001986 */ /* 0x0005e2000c10190c */
[----:B------:R-:W-:Y:S05]  /*2460*/  @!P0 BRA `(.L_x_33) ;  /* 0x0000000000048947 */ /* 0x000fea0003800000 */
[----:B------:R4:W5:Y:S02]  /*2470*/  LDG.E.LTC128B R18, desc[UR12][R4.64+0x20] ;  /* 0x0000200c04127981 */ /* 0x000964000c1e1920 */
.L_x_33:
[----:B------:R-:W-:Y:S05]  /*2480*/  BSYNC B0 ;  /* 0x0000000000007941 */ /* 0x000fea0003800000 */
.L_x_32:
[----:B-----5:R-:W-:Y:S01]  /*2490*/  LOP3.LUT R13, R18, 0xffffe000, RZ, 0xc0, !PT ;  /* 0xffffe000120d7812 */ /* 0x020fe200078ec0ff */
[----:B------:R-:W-:Y:S01]  /*24a0*/  BSSY B0, `(.L_x_34) ;  /* 0x000000a000007945 */ /* 0x000fe20003800000 */
[----:B------:R-:W-:-:S03]  /*24b0*/  ISETP.GT.AND P2, PT, R10, 0x9, PT ;  /* 0x000000090a00780c */ /* 0x000fc60003f44270 */
[----:B------:R-:W-:Y:S01]  /*24c0*/  FMUL R13, R13, R14 ;  /* 0x0000000e0d0d7220 */ /* 0x000fe20000400000 */
[----:B------:R-:W-:Y:S02]  /*24d0*/  ISETP.GT.AND P1, PT, R0, RZ, P2 ;  /* 0x000000ff0000720c */ /* 0x000fe40001724270 */
[----:B------:R-:W-:Y:S01]  /*24e0*/  P2R R12, PR, RZ, 0x4 ;  /* 0x00000004ff0c7803 */ /* 0x000fe20000000000 */
[----:B------:R-:W-:-:S05]  /*24f0*/  FFMA R13, R124, R11, R13 ;  /* 0x0000000b7c0d7223 */ /* 0x000fca000000000d */
[----:B------:R-:W-:-:S05]  /*2500*/  F2FP.TF32.F32.PACK_B R13, R13 ;  /* 0x0000000dff0d723e */ /* 0x000fca00024050ff */
[----:B------:R0:W-:Y:S01]  /*2510*/  @P0 STG.E desc[UR12][R2.64+0x20], R13 ;  /* 0x0000200d02000986 */ /* 0x0001e2000c10190c */
[----:B------:R-:W-:Y:S05]  /*2520*/  @!P1 BRA `(.L_x_35) ;  /* 0x0000000000049947 */ /* 0x000fea0003800000 */
[----:B------:R0:W5:Y:S02]  /*2530*/  LDG.E.LTC128B R18, desc[UR12][R4.64+0x24] ;  /* 0x0000240c04127981 */ /* 0x000164000c1e1920 */
.L_x_35:
[----:B------:R-:W-:Y:S05]  /*2540*/  BSYNC B0 ;  /* 0x0000000000007941 */ /* 0x000fea0003800000 */
.L_x_34:
[----:B0----5:R-:W-:Y:S01]  /*2550*/  LOP3.LUT R13, R18, 0xffffe000, RZ, 0xc0, !PT ;  /* 0xffffe000120d7812 */ /* 0x021fe200078ec0ff */
[----:B------:R-:W-:Y:S01]  /*2560*/  BSSY B0, `(.L_x_36) ;  /* 0x0000008000007945 */ /* 0x000fe20003800000 */
[----:B------:R-:W-:-:S03]  /*2570*/  ISETP.GT.AND P0, PT, R0, 0x8, P3 ;  /* 0x000000080000780c */ /* 0x000fc60001f04270 */
[----:B------:R-:W-:-:S04]  /*2580*/  FMUL R12, R13, R14 ;  /* 0x0000000e0d0c7220 */ /* 0x000fc80000400000 */
[----:B------:R-:W-:-:S05]  /*2590*/  FFMA R125, R125, R11, R12 ;  /* 0x0000000b7d7d7223 */ /* 0x000fca000000000c */
[----:B------:R-:W-:-:S05]  /*25a0*/  F2FP.TF32.F32.PACK_B R125, R125 ;  /* 0x0000007dff7d723e */ /* 0x000fca00024050ff */
[----:B------:R0:W-:Y:S01]  /*25b0*/  @P1 STG.E desc[UR12][R2.64+0x24], R125 ;  /* 0x0000247d02001986 */ /* 0x0001e2000c10190c */
[----:B------:R-:W-:Y:S05]  /*25c0*/  @!P0 BRA `(.L_x_37) ;  /* 0x0000000000048947 */ /* 0x000fea0003800000 */
[----:B------:R0:W5:Y:S02]  /*25d0*/  LDG.E.LTC128B R18, desc[UR12][R8.64+0x20] ;  /* 0x0000200c08127981 */ /* 0x000164000c1e1920 */
.L_x_37:
[----:B------:R-:W-:Y:S05]  /*25e0*/  BSYNC B0 ;  /* 0x0000000000007941 */ /* 0x000fea0003800000 */
.L_x_36:
[----:B-----5:R-:W-:Y:S01]  /*25f0*/  LOP3.LUT R13, R18, 0xffffe000, RZ, 0xc0, !PT ;  /* 0xffffe000120d7812 */ /* 0x020fe200078ec0ff */
        /* <DEDUP_REMOVED lines=8> */
.L_x_39:
[----:B------:R-:W-:Y:S05]  /*2680*/  BSYNC B0 ;  /* 0x0000000000007941 */ /* 0x000fea0003800000 */
.L_x_38:
[----:B0----5:R-:W-:Y:S01]  /*2690*/  LOP3.LUT R13, R18, 0xffffe000, RZ, 0xc0, !PT ;  /* 0xffffe000120d7812 */ /* 0x021fe200078ec0ff */
        /* <DEDUP_REMOVED lines=10> */
.L_x_41:
[----:B------:R-:W-:Y:S05]  /*2740*/  BSYNC B0 ;  /* 0x0000000000007941 */ /* 0x000fea0003800000 */
.L_x_40:
[----:B-----5:R-:W-:Y:S01]  /*2750*/  LOP3.LUT R13, R18, 0xffffe000, RZ, 0xc0, !PT ;  /* 0xffffe000120d7812 */ /* 0x020fe200078ec0ff */
[----:B------:R-:W-:Y:S01]  /*2760*/  BSSY B0, `(.L_x_42) ;  /* 0x000000a000007945 */ /* 0x000fe20003800000 */
[----:B------:R-:W-:-:S03]  /*2770*/  ISETP.GT.AND P1, PT, R10, 0x11, PT ;  /* 0x000000110a00780c */ /* 0x000fc60003f24270 */
[----:B------:R-:W-:Y:S01]  /*2780*/  FMUL R13, R13, R14 ;  /* 0x0000000e0d0d7220 */ /* 0x000fe20000400000 */
[----:B------:R-:W-:-:S03]  /*2790*/  P2R R12, PR, RZ, 0x2 ;  /* 0x00000002ff0c7803 */ /* 0x000fc60000000000 */
[----:B------:R-:W-:-:S05]  /*27a0*/  FFMA R13, R128, R11, R13 ;  /* 0x0000000b800d7223 */ /* 0x000fca000000000d */
[----:B------:R-:W-:-:S05]  /*27b0*/  F2FP.TF32.F32.PACK_B R13, R13 ;  /* 0x0000000dff0d723e */ /* 0x000fca00024050ff */
[----:B------:R0:W-:Y:S01]  /*27c0*/  @P0 STG.E desc[UR12][R2.64+0x40], R13 ;  /* 0x0000400d02000986 */ /* 0x0001e2000c10190c */
[----:B------:R-:W-:-:S13]  /*27d0*/  ISETP.GT.AND P0, PT, R0, RZ, P1 ;  /* 0x000000ff0000720c */ /* 0x000fda0000f04270 */
[----:B0-----:R-:W-:Y:S05]  /*27e0*/  @!P0 BRA `(.L_x_43) ;  /* 0x0000000000048947 */ /* 0x001fea0003800000 */
[----:B------:R0:W5:Y:S02]  /*27f0*/  LDG.E.LTC128B R18, desc[UR12][R4.64+0x44] ;  /* 0x0000440c04127981 */ /* 0x000164000c1e1920 */
.L_x_43:
[----:B------:R-:W-:Y:S05]  /*2800*/  BSYNC B0 ;  /* 0x0000000000007941 */ /* 0x000fea0003800000 */
.L_x_42:
[----:B-----5:R-:W-:Y:S01]  /*2810*/  LOP3.LUT R13, R18, 0xffffe000, RZ, 0xc0, !PT ;  /* 0xffffe000120d7812 */ /* 0x020fe200078ec0ff */
[----:B------:R-:W-:Y:S04]  /*2820*/  BSSY B0, `(.L_x_44) ;  /* 0x0000008000007945 */ /* 0x000fe80003800000 */
[----:B------:R-:W-:-:S04]  /*2830*/  FMUL R12, R13, R14 ;  /* 0x0000000e0d0c7220 */ /* 0x000fc80000400000 */
[----:B------:R-:W-:-:S05]  /*2840*/  FFMA R129, R129, R11, R12 ;  /* 0x0000000b81817223 */ /* 0x000fca000000000c */
[----:B------:R-:W-:-:S05]  /*2850*/  F2FP.TF32.F32.PACK_B R129, R129 ;  /* 0x00000081ff81723e */ /* 0x000fca00024050ff */
[----:B------:R0:W-:Y:S01]  /*2860*/  @P0 STG.E desc[UR12][R2.64+0x44], R129 ;  /* 0x0000448102000986 */ /* 0x0001e2000c10190c */
[----:B------:R-:W-:-:S13]  /*2870*/  ISETP.GT.AND P0, PT, R0, 0x8, P2 ;  /* 0x000000080000780c */ /* 0x000fda0001704270 */
[----:B0-----:R-:W-:Y:S05]  /*2880*/  @!P0 BRA `(.L_x_45) ;  /* 0x0000000000048947 */ /* 0x001fea0003800000 */
[----:B------:R0:W5:Y:S02]  /*2890*/  LDG.E.LTC128B R18, desc[UR12][R8.64+0x40] ;  /* 0x0000400c08127981 */ /* 0x000164000c1e1920 */
.L_x_45:
[----:B------:R-:W-:Y:S05]  /*28a0*/  BSYNC B0 ;  /* 0x0000000000007941 */ /* 0x000fea0003800000 */
.L_x_44:
        /* <DEDUP_REMOVED lines=9> */
.L_x_47:
[----:B------:R-:W-:Y:S05]  /*2940*/  BSYNC B0 ;  /* 0x0000000000007941 */ /* 0x000fea0003800000 */
.L_x_46:
[----:B-----5:R-:W-:Y:S01]  /*2950*/  LOP3.LUT R13, R18, 0xffffe000, RZ, 0xc0, !PT ;  /* 0xffffe000120d7812 */ /* 0x020fe200078ec0ff */
[C---:B------:R-:W-:Y:S01]  /*2960*/  IMAD.SHL.U32 R17, R20.reuse, 0x100, RZ ;  /* 0x0000010014117824 */ /* 0x040fe200078e00ff */
[----:B------:R-:W-:Y:S01]  /*2970*/  SHF.L.U64.HI R21, R20, 0x8, R21 ;  /* 0x0000000814157819 */ /* 0x000fe20000010215 */
[----:B------:R-:W-:Y:S01]  /*2980*/  BSSY B0, `(.L_x_48) ;  /* 0x000000f000007945 */ /* 0x000fe20003800000 */
[----:B------:R-:W-:Y:S01]  /*2990*/  ISETP.GT.AND P2, PT, R10, 0x18, PT ;  /* 0x000000180a00780c */ /* 0x000fe20003f44270 */
[----:B------:R-:W-:Y:S01]  /*29a0*/  FMUL R12, R13, R14 ;  /* 0x0000000e0d0c7220 */ /* 0x000fe20000400000 */
[----:B------:R-:W-:Y:S02]  /*29b0*/  LOP3.LUT R15, R17, 0x4, RZ, 0xfc, !PT ;  /* 0x00000004110f7812 */ /* 0x000fe400078efcff */
[----:B------:R-:W-:Y:S01]  /*29c0*/  P2R R16, PR, RZ, 0x4 ;  /* 0x00000004ff107803 */ /* 0x000fe20000000000 */
[----:B------:R-:W-:-:S05]  /*29d0*/  FFMA R131, R131, R11, R12 ;  /* 0x0000000b83837223 */ /* 0x000fca000000000c */
[----:B------:R-:W-:-:S05]  /*29e0*/  F2FP.TF32.F32.PACK_B R131, R131 ;  /* 0x00000083ff83723e */ /* 0x000fca00024050ff */
[----:B------:R0:W-:Y:S01]  /*29f0*/  @P0 STG.E desc[UR12][R6.64+0x44], R131 ;  /* 0x0000448306000986 */ /* 0x0001e2000c10190c */
[----:B------:R-:W-:-:S05]  /*2a00*/  IADD3 R124, P0, R15, R2, RZ ;  /* 0x000000020f7c7210 */ /* 0x000fca0007f1e0ff */
[----:B------:R-:W-:Y:S01]  /*2a10*/  IMAD.X R125, R21, 0x1, R3, P0 ;  /* 0x00000001157d7824 */ /* 0x000fe200000e0603 */
[----:B------:R-:W-:-:S05]  /*2a20*/  IADD3 R12, P0, R17, R2, RZ ;  /* 0x00000002110c7210 */ /* 0x000fca0007f1e0ff */
[----:B------:R-:W-:Y:S01]  /*2a30*/  IMAD.X R13, R21, 0x1, R3, P0 ;  /* 0x00000001150d7824 */ /* 0x000fe200000e0603 */
[----:B------:R-:W-:-:S13]  /*2a40*/  ISETP.GT.AND P0, PT, R0, RZ, P2 ;  /* 0x000000ff0000720c */ /* 0x000fda0001704270 */
[----:B0-----:R-:W-:Y:S05]  /*2a50*/  @!P0 BRA `(.L_x_49) ;  /* 0x0000000000048947 */ /* 0x001fea0003800000 */
[----:B------:R0:W5:Y:S02]  /*2a60*/  LDG.E.LTC128B R18, desc[UR12][R4.64+0x60] ;  /* 0x0000600c04127981 */ /* 0x000164000c1e1920 */
.L_x_49:
[----:B------:R-:W-:Y:S05]  /*2a70*/  BSYNC B0 ;  /* 0x0000000000007941 */ /* 0x000fea0003800000 */
.L_x_48:
        /* <DEDUP_REMOVED lines=11> */
.L_x_51:
[----:B------:R-:W-:Y:S05]  /*2b30*/  BSYNC B0 ;  /* 0x0000000000007941 */ /* 0x000fea0003800000 */
.L_x_50:
        /* <DEDUP_REMOVED lines=9> */
.L_x_53:
[----:B------:R-:W-:Y:S05]  /*2bd0*/  BSYNC B0 ;  /* 0x0000000000007941 */ /* 0x000fea0003800000 */
.L_x_52:
        /* <DEDUP_REMOVED lines=9> */
.L_x_55:
[----:B------:R-:W-:Y:S05]  /*2c70*/  BSYNC B0 ;  /* 0x0000000000007941 */ /* 0x000fea0003800000 */
.L_x_54:
[----:B-----5:R-:W-:Y:S01]  /*2c80*/  LOP3.LUT R19, R18, 0xffffe000, RZ, 0xc0, !PT ;  /* 0xffffe00012137812 */ /* 0x020fe200078ec0ff */
[----:B------:R-:W-:Y:S01]  /*2c90*/  BSSY B0, `(.L_x_56) ;  /* 0x000000a000007945 */ /* 0x000fe20003800000 */
[----:B------:R-:W-:-:S03]  /*2ca0*/  ISETP.GT.AND P2, PT, R10, 0x20, PT ;  /* 0x000000200a00780c */ /* 0x000fc60003f44270 */
[----:B------:R-:W-:-:S04]  /*2cb0*/  FMUL R16, R19, R14 ;  /* 0x0000000e13107220 */ /* 0x000fc80000400000 */
[----:B------:R-:W-:Y:S01]  /*2cc0*/  FFMA R135, R135, R11, R16 ;  /* 0x0000000b87877223 */ /* 0x000fe20000000010 */
[----:B------:R-:W-:-:S04]  /*2cd0*/  P2R R16, PR, RZ, 0x4 ;  /* 0x00000004ff107803 */ /* 0x000fc80000000000 */
[----:B------:R-:W-:-:S05]  /*2ce0*/  F2FP.TF32.F32.PACK_B R135, R135 ;  /* 0x00000087ff87723e */ /* 0x000fca00024050ff */
[----:B------:R0:W-:Y:S01]  /*2cf0*/  @P0 STG.E desc[UR12][R6.64+0x64], R135 ;  /* 0x0000648706000986 */ /* 0x0001e2000c10190c */
[----:B------:R-:W-:-:S13]  /*2d00*/  ISETP.GT.AND P0, PT, R0, RZ, P2 ;  /* 0x000000ff0000720c */ /* 0x000fda0001704270 */
[----:B0-----:R-:W-:Y:S05]  /*2d10*/  @!P0 BRA `(.L_x_57) ;  /* 0x0000000000048947 */ /* 0x001fea0003800000 */
[----:B------:R0:W5:Y:S02]  /*2d20*/  LDG.E.LTC128B R18, desc[UR12][R4.64+0x80] ;  /* 0x0000800c04127981 */ /* 0x000164000c1e1920 */
.L_x_57:
[----:B------:R-:W-:Y:S05]  /*2d30*/  BSYNC B0 ;  /* 0x0000000000007941 */ /* 0x000fea0003800000 */
.L_x_56:
        /* <DEDUP_REMOVED lines=11> */
.L_x_59:
[----:B------:R-:W-:Y:S05]  /*2df0*/  BSYNC B0 ;  /* 0x0000000000007941 */ /* 0x000fea0003800000 */
.L_x_58:
        /* <DEDUP_REMOVED lines=9> */
.L_x_61:
[----:B------:R-:W-:Y:S05]  /*2e90*/  BSYNC B0 ;  /* 0x0000000000007941 */ /* 0x000fea0003800000 */
.L_x_60:
        /* <DEDUP_REMOVED lines=9> */
.L_x_63:
[----:B------:R-:W-:Y:S05]  /*2f30*/  BSYNC B0 ;  /* 0x0000000000007941 */ /* 0x000fea0003800000 */
.L_x_62:
        /* <DEDUP_REMOVED lines=11> */
.L_x_65:
[----:B------:R-:W-:Y:S05]  /*2ff0*/  BSYNC B0 ;  /* 0x0000000000007941 */ /* 0x000fea0003800000 */
.L_x_64:
[----:B-----5:R-:W-:Y:S01]  /*3000*/  LOP3.LUT R19, R18, 0xffffe000, RZ, 0xc0, !PT ;  /* 0xffffe00012137812 */ /* 0x020fe200078ec0ff */
[----:B------:R-:W-:Y:S01]  /*3010*/  BSSY B0, `(.L_x_66) ;  /* 0x0000009000007945 */ /* 0x000fe20003800000 */
[----:B------:R-:W-:-:S03]  /*3020*/  ISETP.GT.AND P4, PT, R10, 0x29, PT ;  /* 0x000000290a00780c */ /* 0x000fc60003f84270 */
[----:B------:R-:W-:-:S04]  /*3030*/  FMUL R19, R19, R14 ;  /* 0x0000000e13137220 */ /* 0x000fc80000400000 */
[----:B------:R-:W-:-:S05]  /*3040*/  FFMA R19, R140, R11, R19 ;  /* 0x0000000b8c137223 */ /* 0x000fca0000000013 */
[----:B------:R-:W-:-:S05]  /*3050*/  F2FP.TF32.F32.PACK_B R19, R19 ;  /* 0x00000013ff13723e */ /* 0x000fca00024050ff */
[----:B------:R0:W-:Y:S01]  /*3060*/  @P0 STG.E desc[UR12][R2.64+0xa0], R19 ;  /* 0x0000a01302000986 */ /* 0x0001e2000c10190c */
[----:B------:R-:W-:-:S13]  /*3070*/  ISETP.GT.AND P0, PT, R0, RZ, P4 ;  /* 0x000000ff0000720c */ /* 0x000fda0002704270 */
[----:B0-----:R-:W-:Y:S05]  /*3080*/  @!P0 BRA `(.L_x_67) ;  /* 0x0000000000048947 */ /* 0x001fea0003800000 */
[----:B------:R0:W5:Y:S02]  /*3090*/  LDG.E.LTC128B R18, desc[UR12][R4.64+0xa4] ;  /* 0x0000a40c04127981 */ /* 0x000164000c1e1920 */
.L_x_67:
[----:B------:R-:W-:Y:S05]  /*30a0*/  BSYNC B0 ;  /* 0x0000000000007941 */ /* 0x000fea0003800000 */
.L_x_66:
        /* <DEDUP_REMOVED lines=9> */
.L_x_69:
[----:B------:R-:W-:Y:S05]  /*3140*/  BSYNC B0 ;  /* 0x0000000000007941 */ /* 0x000fea0003800000 */
.L_x_68:
        /* <DEDUP_REMOVED lines=9> */
.L_x_71:
[----:B------:R-:W-:Y:S05]  /*31e0*/  BSYNC B0 ;  /* 0x0000000000007941 */ /* 0x000fea0003800000 */
.L_x_70:
        /* <DEDUP_REMOVED lines=10> */
.L_x_73:
[----:B------:R-:W-:Y:S05]  /*3290*/  BSYNC B0 ;  /* 0x0000000000007941 */ /* 0x000fea0003800000 */
.L_x_72:
        /* <DEDUP_REMOVED lines=10> */
.L_x_75:
[----:B------:R-:W-:Y:S05]  /*3340*/  BSYNC B0 ;  /* 0x0000000000007941 */ /* 0x000fea0003800000 */
.L_x_74:
        /* <DEDUP_REMOVED lines=9> */
.L_x_77:
[----:B------:R-:W-:Y:S05]  /*33e0*/  BSYNC B0 ;  /* 0x0000000000007941 */ /* 0x000fea0003800000 */
.L_x_76:
        /* <DEDUP_REMOVED lines=9> */
.L_x_79:
[----:B------:R-:W-:Y:S05]  /*3480*/  BSYNC B0 ;  /* 0x0000000000007941 */ /* 0x000fea0003800000 */
.L_x_78:
        /* <DEDUP_REMOVED lines=10> */
.L_x_81:
[----:B------:R-:W-:Y:S05]  /*3530*/  BSYNC B0 ;  /* 0x0000000000007941 */ /* 0x000fea0003800000 */
.L_x_80:
[----:B-----5:R-:W-:Y:S01]  /*3540*/  LOP3.LUT R19, R18, 0xffffe000, RZ, 0xc0, !PT ;  /* 0xffffe00012137812 */ /* 0x020fe200078ec0ff */
[----:B------:R-:W-:Y:S04]  /*3550*/  BSSY B0, `(.L_x_82) ;  /* 0x0000009000007945 */ /* 0x000fe80003800000 */
[----:B------:R-:W-:-:S04]  /*3560*/  FMUL R19, R19, R14 ;  /* 0x0000000e13137220 */ /* 0x000fc80000400000 */
[----:B------:R-:W-:-:S05]  /*3570*/  FFMA R19, R148, R11, R19 ;  /* 0x0000000b94137223 */ /* 0x000fca0000000013 */
[----:B------:R-:W-:-:S05]  /*3580*/  F2FP.TF32.F32.PACK_B R19, R19 ;  /* 0x00000013ff13723e */ /* 0x000fca00024050ff */
[----:B------:R0:W-:Y:S01]  /*3590*/  @P0 STG.E desc[UR12][R2.64+0xe0], R19 ;  /* 0x0000e01302000986 */ /* 0x0001e2000c10190c */
[----:B------:R-:W-:-:S04]  /*35a0*/  ISETP.GT.AND P0, PT, R10, 0x39, PT ;  /* 0x000000390a00780c */ /* 0x000fc80003f04270 */
[----:B------:R-:W-:-:S13]  /*35b0*/  ISETP.GT.AND P5, PT, R0, RZ, P0 ;  /* 0x000000ff0000720c */ /* 0x000fda00007a4270 */
[----:B0-----:R-:W-:Y:S05]  /*35c0*/  @!P5 BRA `(.L_x_83) ;  /* 0x000000000004d947 */ /* 0x001fea0003800000 */
[----:B------:R0:W5:Y:S02]  /*35d0*/  LDG.E.LTC128B R18, desc[UR12][R4.64+0xe4] ;  /* 0x0000e40c04127981 */ /* 0x000164000c1e1920 */
.L_x_83:
[----:B------:R-:W-:Y:S05]  /*35e0*/  BSYNC B0 ;  /* 0x0000000000007941 */ /* 0x000fea0003800000 */
.L_x_82:
        /* <DEDUP_REMOVED lines=9> */
.L_x_85:
[----:B------:R-:W-:Y:S05]  /*3680*/  BSYNC B0 ;  /* 0x0000000000007941 */ /* 0x000fea0003800000 */
.L_x_84:
[----:B-----5:R-:W-:Y:S01]  /*3690*/  LOP3.LUT R19, R18, 0xffffe000, RZ, 0xc0, !PT ;  /* 0xffffe00012137812 */ /* 0x020fe200078ec0ff */
[----:B------:R-:W-:Y:S01]  /*36a0*/  BSSY B0, `(.L_x_86) ;  /* 0x0000009000007945 */ /* 0x000fe20003800000 */
[----:B------:R-:W-:-:S03]  /*36b0*/  IMAD.MOV.U32 R16, RZ, RZ, R18 ;  /* 0x000000ffff107224 */ /* 0x000fc600078e0012 */
[----:B------:R-:W-:-:S04]  /*36c0*/  FMUL R19, R19, R14 ;  /* 0x0000000e13137220 */ /* 0x000fc80000400000 */
[----:B------:R-:W-:-:S05]  /*36d0*/  FFMA R19, R150, R11, R19 ;  /* 0x0000000b96137223 */ /* 0x000fca0000000013 */
[----:B------:R-:W-:-:S05]  /*36e0*/  F2FP.TF32.F32.PACK_B R19, R19 ;  /* 0x00000013ff13723e */ /* 0x000fca00024050ff */
[----:B------:R0:W-:Y:S01]  /*36f0*/  @P5 STG.E desc[UR12][R6.64+0xe0], R19 ;  /* 0x0000e01306005986 */ /* 0x0001e2000c10190c */
[----:B------:R-:W-:-:S13]  /*3700*/  ISETP.GT.AND P5, PT, R0, 0x8, P0 ;  /* 0x000000080000780c */ /* 0x000fda00007a4270 */
[----:B0-----:R-:W-:Y:S05]  /*3710*/  @!P5 BRA `(.L_x_87) ;  /* 0x000000000004d947 */ /* 0x001fea0003800000 */
[----:B------:R0:W5:Y:S02]  /*3720*/  LDG.E.LTC128B R16, desc[UR12][R8.64+0xe4] ;  /* 0x0000e40c08107981 */ /* 0x000164000c1e1920 */
.L_x_87:
[----:B------:R-:W-:Y:S05]  /*3730*/  BSYNC B0 ;  /* 0x0000000000007941 */ /* 0x000fea0003800000 */
.L_x_86:
[----:B-----5:R-:W-:Y:S01]  /*3740*/  LOP3.LUT R19, R16, 0xffffe000, RZ, 0xc0, !PT ;  /* 0xffffe00010137812 */ /* 0x020fe200078ec0ff */
[----:B------:R-:W-:Y:S01]  /*3750*/  USHF.L.U32 UR22, UR4, 0x8, URZ ;  /* 0x0000000804167899 */ /* 0x000fe2000800063f */
[----:B--2---:R-:W-:Y:S01]  /*3760*/  LOP3.LUT R123, R17, 0x20, RZ, 0xfc, !PT ;  /* 0x00000020117b7812 */ /* 0x004fe200078efcff */
[----:B------:R-:W-:Y:S02]  /*3770*/  USHF.L.U64.HI UR4, UR4, 0x8, UR5 ;  /* 0x0000000804047899 */ /* 0x000fe40008010205 */
[----:B------:R-:W-:-:S04]  /*3780*/  FMUL R18, R19, R14 ;  /* 0x0000000e13127220 */ /* 0x000fc80000400000 */
[----:B------:R-:W-:-:S05]  /*3790*/  FFMA R151, R151, R11, R18 ;  /* 0x0000000b97977223 */ /* 0x000fca0000000012 */
[----:B------:R-:W-:-:S05]  /*37a0*/  F2FP.TF32.F32.PACK_B R151, R151 ;  /* 0x00000097ff97723e */ /* 0x000fca00024050ff */
[----:B------:R-:W-:Y:S01]  /*37b0*/  @P5 STG.E desc[UR12][R6.64+0xe4], R151 ;  /* 0x0000e49706005986 */ /* 0x000fe2000c10190c */
[----:B------:R-:W-:-:S05]  /*37c0*/  IADD3 R126, P5, R123, R2, RZ ;  /* 0x000000027b7e7210 */ /* 0x000fca0007fbe0ff */
[----:B------:R-:W-:Y:S01]  /*37d0*/  IMAD.X R127, R21, 0x1, R3, P5 ;  /* 0x00000001157f7824 */ /* 0x000fe200028e0603 */
[----:B------:R-:W-:-:S04]  /*37e0*/  IADD3 R18, P5, R4, UR22, RZ ;  /* 0x0000001604127c10 */ /* 0x000fc8000ffbe0ff */
[----:B------:R-:W-:Y:S02]  /*37f0*/  IADD3.X R19, R5, UR4, RZ, P5, !PT ;  /* 0x0000000405137c10 */ /* 0x000fe4000affe4ff */
[----:B------:R-:W-:-:S04]  /*3800*/  ISETP.GT.AND P5, PT, R10, RZ, PT ;  /* 0x000000ff0a00720c */ /* 0x000fc80003fa4270 */
[----:B------:R-:W-:-:S13]  /*3810*/  ISETP.GT.AND P5, PT, R0, 0x40, P5 ;  /* 0x000000400000780c */ /* 0x000fda0002fa4270 */
[----:B------:R-:W2:Y:S01]  /*3820*/  @P5 LDG.E.LTC128B R16, desc[UR12][R18.64] ;  /* 0x0000000c12105981 */ /* 0x000ea2000c1e1920 */
[----:B------:R-:W-:Y:S01]  /*3830*/  LOP3.LUT R121, R17, 0x24, RZ, 0xfc, !PT ;  /* 0x0000002411797812 */ /* 0x000fe200078efcff */
[----:B------:R-:W-:Y:S01]  /*3840*/  ULOP3.LUT UR21, UR22, 0x4, URZ, 0xfc, !UPT ;  /* 0x0000000416157892 */ /* 0x000fe2000f8efc3f */
[----:B--2---:R-:W-:-:S05]  /*3850*/  LOP3.LUT R23, R16, 0xffffe000, RZ, 0xc0, !PT ;  /* 0xffffe00010177812 */ /* 0x004fca00078ec0ff */
[----:B------:R-:W-:-:S04]  /*3860*/  FMUL R23, R23, R14 ;  /* 0x0000000e17177220 */ /* 0x000fc80000400000 */
[----:B------:R-:W-:-:S05]  /*3870*/  FFMA R133, R88, R11, R23 ;  /* 0x0000000b58857223 */ /* 0x000fca0000000017 */
[----:B------:R-:W-:-:S05]  /*3880*/  F2FP.TF32.F32.PACK_B R133, R133 ;  /* 0x00000085ff85723e */ /* 0x000fca00024050ff */
[----:B------:R2:W-:Y:S01]  /*3890*/  @P5 STG.E desc[UR12][R12.64], R133 ;  /* 0x000000850c005986 */ /* 0x0005e2000c10190c */
[----:B------:R-:W-:-:S05]  /*38a0*/  IADD3 R128, P5, R121, R2, RZ ;  /* 0x0000000279807210 */ /* 0x000fca0007fbe0ff */
[----:B------:R-:W-:Y:S01]  /*38b0*/  IMAD.X R129, R21, 0x1, R3, P5 ;  /* 0x0000000115817824 */ /* 0x000fe200028e0603 */
[----:B------:R-:W-:-:S04]  /*38c0*/  IADD3 R130, P5, R4, UR21, RZ ;  /* 0x0000001504827c10 */ /* 0x000fc8000ffbe0ff */
[----:B------:R-:W-:Y:S02]  /*38d0*/  IADD3.X R131, R5, UR4, RZ, P5, !PT ;  /* 0x0000000405837c10 */ /* 0x000fe4000affe4ff */
[----:B------:R-:W-:-:S13]  /*38e0*/  ISETP.GT.AND P5, PT, R0, 0x40, P6 ;  /* 0x000000400000780c */ /* 0x000fda00037a4270 */
[----:B------:R-:W3:Y:S01]  /*38f0*/  @P5 LDG.E.LTC128B R16, desc[UR12][R130.64] ;  /* 0x0000000c82105981 */ /* 0x000ee2000c1e1920 */
[----:B------:R-:W-:Y:S01]  /*3900*/  BSSY B0, `(.L_x_88) ;  /* 0x000000e000007945 */ /* 0x000fe20003800000 */
[----:B---3--:R-:W-:-:S05]  /*3910*/  LOP3.LUT R23, R16, 0xffffe000, RZ, 0xc0, !PT ;  /* 0xffffe00010177812 */ /* 0x008fca00078ec0ff */
[----:B------:R-:W-:-:S04]  /*3920*/  FMUL R20, R23, R14 ;  /* 0x0000000e17147220 */ /* 0x000fc80000400000 */
[----:B--2---:R-:W-:-:S05]  /*3930*/  FFMA R133, R89, R11, R20 ;  /* 0x0000000b59857223 */ /* 0x004fca0000000014 */
[----:B------:R-:W-:-:S05]  /*3940*/  F2FP.TF32.F32.PACK_B R133, R133 ;  /* 0x00000085ff85723e */ /* 0x000fca00024050ff */
[----:B------:R2:W-:Y:S01]  /*3950*/  @P5 STG.E desc[UR12][R124.64], R133 ;  /* 0x000000857c005986 */ /* 0x0005e2000c10190c */
[----:B------:R-:W-:-:S05]  /*3960*/  IADD3 R88, P5, R17, R6, RZ ;  /* 0x0000000611587210 */ /* 0x000fca0007fbe0ff */
[----:B------:R-:W-:Y:S01]  /*3970*/  IMAD.X R89, R21, 0x1, R7, P5 ;  /* 0x0000000115597824 */ /* 0x000fe200028e0607 */
[----:B------:R-:W-:-:S04]  /*3980*/  IADD3 R22, P5, R8, UR22, RZ ;  /* 0x0000001608167c10 */ /* 0x000fc8000ffbe0ff */
[----:B------:R-:W-:Y:S02]  /*3990*/  IADD3.X R23, R9, UR4, RZ, P5, !PT ;  /* 0x0000000409177c10 */ /* 0x000fe4000affe4ff */
[----:B------:R-:W-:-:S04]  /*39a0*/  ISETP.GT.AND P5, PT, R10, RZ, PT ;  /* 0x000000ff0a00720c */ /* 0x000fc80003fa4270 */
[----:B------:R-:W-:-:S13]  /*39b0*/  ISETP.GT.AND P5, PT, R0, 0x48, P5 ;  /* 0x000000480000780c */ /* 0x000fda0002fa4270 */
[----:B--2---:R-:W-:Y:S05]  /*39c0*/  @!P5 BRA `(.L_x_89) ;  /* 0x000000000004d947 */ /* 0x004fea0003800000 */
[----:B------:R2:W5:Y:S02]  /*39d0*/  LDG.E.LTC128B R16, desc[UR12][R22.64] ;  /* 0x0000000c16107981 */ /* 0x000564000c1e1920 */
.L_x_89:
[----:B------:R-:W-:Y:S05]  /*39e0*/  BSYNC B0 ;  /* 0x0000000000007941 */ /* 0x000fea0003800000 */
.L_x_88:
[----:B-----5:R-:W-:Y:S01]  /*39f0*/  LOP3.LUT R125, R16, 0xffffe000, RZ, 0xc0, !PT ;  /* 0xffffe000107d7812 */ /* 0x020fe200078ec0ff */
[----:B------:R-:W-:Y:S04]  /*3a00*/  BSSY B0, `(.L_x_90) ;  /* 0x000000c000007945 */ /* 0x000fe80003800000 */
[----:B------:R-:W-:-:S04]  /*3a10*/  FMUL R125, R125, R14 ;  /* 0x0000000e7d7d7220 */ /* 0x000fc80000400000 */
[----:B------:R-:W-:-:S05]  /*3a20*/  FFMA R125, R90, R11, R125 ;  /* 0x0000000b5a7d7223 */ /* 0x000fca000000007d */
[----:B------:R-:W-:-:S05]  /*3a30*/  F2FP.TF32.F32.PACK_B R125, R125 ;  /* 0x0000007dff7d723e */ /* 0x000fca00024050ff */
[----:B------:R3:W-:Y:S01]  /*3a40*/  @P5 STG.E desc[UR12][R88.64], R125 ;  /* 0x0000007d58005986 */ /* 0x0007e2000c10190c */
[----:B------:R-:W-:-:S05]  /*3a50*/  IADD3 R132, P5, R15, R6, RZ ;  /* 0x000000060f847210 */ /* 0x000fca0007fbe0ff */
[----:B------:R-:W-:Y:S01]  /*3a60*/  IMAD.X R133, R21, 0x1, R7, P5 ;  /* 0x0000000115857824 */ /* 0x000fe200028e0607 */
[----:B------:R-:W-:-:S13]  /*3a70*/  ISETP.GT.AND P5, PT, R0, 0x48, P6 ;  /* 0x000000480000780c */ /* 0x000fda00037a4270 */
[----:B---3--:R-:W-:Y:S05]  /*3a80*/  @!P5 BRA `(.L_x_91) ;  /* 0x00000000000cd947 */ /* 0x008fea0003800000 */
[----:B------:R-:W-:-:S04]  /*3a90*/  IADD3 R124, P6, R8, UR21, RZ ;  /* 0x00000015087c7c10 */ /* 0x000fc8000ffde0ff */
[----:B------:R-:W-:-:S05]  /*3aa0*/  IADD3.X R125, R9, UR4, RZ, P6, !PT ;  /* 0x00000004097d7c10 */ /* 0x000fca000b7fe4ff */
[----:B------:R3:W5:Y:S04]  /*3ab0*/  LDG.E.LTC128B R16, desc[UR12][R124.64] ;  /* 0x0000000c7c107981 */ /* 0x000768000c1e1920 */
.L_x_91:
[----:B------:R-:W-:Y:S05]  /*3ac0*/  BSYNC B0 ;  /* 0x0000000000007941 */ /* 0x000fea0003800000 */
.L_x_90:
[----:B---3-5:R-:W-:Y:S01]  /*3ad0*/  LOP3.LUT R125, R16, 0xffffe000, RZ, 0xc0, !PT ;  /* 0xffffe000107d7812 */ /* 0x028fe200078ec0ff */
[----:B------:R-:W-:Y:S01]  /*3ae0*/  ULOP3.LUT UR20, UR22, 0x20, URZ, 0xfc, !UPT ;  /* 0x0000002016147892 */ /* 0x000fe2000f8efc3f */
[----:B------:R-:W-:-:S03]  /*3af0*/  ISETP.GT.AND P6, PT, R10, 0x8, PT ;  /* 0x000000080a00780c */ /* 0x000fc60003fc4270 */
[----:B------:R-:W-:-:S04]  /*3b00*/  FMUL R20, R125, R14 ;  /* 0x0000000e7d147220 */ /* 0x000fc80000400000 */
[----:B------:R-:W-:Y:S01]  /*3b10*/  FFMA R137, R91, R11, R20 ;  /* 0x0000000b5b897223 */ /* 0x000fe20000000014 */
[----:B------:R-:W-:-:S04]  /*3b20*/  LOP3.LUT R91, R17, 0x40, RZ, 0xfc, !PT ;  /* 0x00000040115b7812 */ /* 0x000fc800078efcff */
[----:B------:R-:W-:-:S05]  /*3b30*/  F2FP.TF32.F32.PACK_B R137, R137 ;  /* 0x00000089ff89723e */ /* 0x000fca00024050ff */
[----:B------:R3:W-:Y:S01]  /*3b40*/  @P5 STG.E desc[UR12][R132.64], R137 ;  /* 0x0000008984005986 */ /* 0x0007e2000c10190c */
[----:B------:R-:W-:-:S05]  /*3b50*/  IADD3 R130, P5, R91, R2, RZ ;  /* 0x000000025b827210 */ /* 0x000fca0007fbe0ff */
[----:B------:R-:W-:Y:S01]  /*3b60*/  IMAD.X R131, R21, 0x1, R3, P5 ;  /* 0x0000000115837824 */ /* 0x000fe200028e0603 */
[----:B------:R-:W-:-:S04]  /*3b70*/  IADD3 R134, P5, R4, UR20, RZ ;  /* 0x0000001404867c10 */ /* 0x000fc8000ffbe0ff */
[----:B------:R-:W-:Y:S02]  /*3b80*/  IADD3.X R135, R5, UR4, RZ, P5, !PT ;  /* 0x0000000405877c10 */ /* 0x000fe4000affe4ff */
[----:B------:R-:W-:-:S13]  /*3b90*/  ISETP.GT.AND P5, PT, R0, 0x40, P6 ;  /* 0x000000400000780c */ /* 0x000fda00037a4270 */
[----:B------:R-:W2:Y:S01]  /*3ba0*/  @P5 LDG.E.LTC128B R16, desc[UR12][R134.64] ;  /* 0x0000000c86105981 */ /* 0x000ea2000c1e1920 */
[----:B------:R-:W-:Y:S01]  /*3bb0*/  ULOP3.LUT UR19, UR22, 0x24, URZ, 0xfc, !UPT ;  /* 0x0000002416137892 */ /* 0x000fe2000f8efc3f */
[----:B--2---:R-:W-:-:S05]  /*3bc0*/  LOP3.LUT R125, R16, 0xffffe000, RZ, 0xc0, !PT ;  /* 0xffffe000107d7812 */ /* 0x004fca00078ec0ff */
[----:B------:R-:W-:-:S04]  /*3bd0*/  FMUL R125, R125, R14 ;  /* 0x0000000e7d7d7220 */ /* 0x000fc80000400000 */
[----:B------:R-:W-:Y:S01]  /*3be0*/  FFMA R139, R92, R11, R125 ;  /* 0x0000000b5c8b7223 */ /* 0x000fe2000000007d */
[----:B------:R-:W-:-:S04]  /*3bf0*/  LOP3.LUT R125, R17, 0x44, RZ, 0xfc, !PT ;  /* 0x00000044117d7812 */ /* 0x000fc800078efcff */
[----:B------:R-:W-:-:S05]  /*3c00*/  F2FP.TF32.F32.PACK_B R139, R139 ;  /* 0x0000008bff8b723e */ /* 0x000fca00024050ff */
[----:B------:R2:W-:Y:S01]  /*3c10*/  @P5 STG.E desc[UR12][R126.64], R139 ;  /* 0x0000008b7e005986 */ /* 0x0005e2000c10190c */
[----:B---3--:R-:W-:-:S05]  /*3c20*/  IADD3 R132, P5, R125, R2, RZ ;  /* 0x000000027d847210 */ /* 0x008fca0007fbe0ff */
[----:B------:R-:W-:Y:S01]  /*3c30*/  IMAD.X R133, R21, 0x1, R3, P5 ;  /* 0x0000000115857824 */ /* 0x000fe200028e0603 */
[----:B------:R-:W-:-:S04]  /*3c40*/  IADD3 R136, P5, R4, UR19, RZ ;  /* 0x0000001304887c10 */ /* 0x000fc8000ffbe0ff */
[----:B------:R-:W-:Y:S02]  /*3c50*/  IADD3.X R137, R5, UR4, RZ, P5, !PT ;  /* 0x0000000405897c10 */ /* 0x000fe4000affe4ff */
[----:B------:R-:W-:-:S04]  /*3c60*/  ISETP.GT.AND P5, PT, R10, 0x9, PT ;  /* 0x000000090a00780c */ /* 0x000fc80003fa4270 */
[----:B------:R-:W-:-:S13]  /*3c70*/  ISETP.GT.AND P5, PT, R0, 0x40, P5 ;  /* 0x000000400000780c */ /* 0x000fda0002fa4270 */
[----:B------:R-:W3:Y:S01]  /*3c80*/  @P5 LDG.E.LTC128B R16, desc[UR12][R136.64] ;  /* 0x0000000c88105981 */ /* 0x000ee2000c1e1920 */
[----:B------:R-:W-:Y:S01]  /*3c90*/  BSSY B0, `(.L_x_92) ;  /* 0x000000d000007945 */ /* 0x000fe20003800000 */
[----:B---3--:R-:W-:-:S05]  /*3ca0*/  LOP3.LUT R135, R16, 0xffffe000, RZ, 0xc0, !PT ;  /* 0xffffe00010877812 */ /* 0x008fca00078ec0ff */
[----:B------:R-:W-:-:S04]  /*3cb0*/  FMUL R20, R135, R14 ;  /* 0x0000000e87147220 */ /* 0x000fc80000400000 */
[----:B------:R-:W-:-:S05]  /*3cc0*/  FFMA R93, R93, R11, R20 ;  /* 0x0000000b5d5d7223 */ /* 0x000fca0000000014 */
[----:B------:R-:W-:-:S05]  /*3cd0*/  F2FP.TF32.F32.PACK_B R93, R93 ;  /* 0x0000005dff5d723e */ /* 0x000fca00024050ff */
[----:B------:R3:W-:Y:S01]  /*3ce0*/  @P5 STG.E desc[UR12][R128.64], R93 ;  /* 0x0000005d80005986 */ /* 0x0007e2000c10190c */
[----:B--2---:R-:W-:-:S05]  /*3cf0*/  IADD3 R126, P5, R123, R6, RZ ;  /* 0x000000067b7e7210 */ /* 0x004fca0007fbe0ff */
[----:B------:R-:W-:Y:S01]  /*3d00*/  IMAD.X R127, R21, 0x1, R7, P5 ;  /* 0x00000001157f7824 */ /* 0x000fe200028e0607 */
[----:B------:R-:W-:-:S13]  /*3d10*/  ISETP.GT.AND P5, PT, R0, 0x48, P6 ;  /* 0x000000480000780c */ /* 0x000fda00037a4270 */
[----:B---3--:R-:W-:Y:S05]  /*3d20*/  @!P5 BRA `(.L_x_93) ;  /* 0x00000000000cd947 */ /* 0x008fea0003800000 */
[----:B------:R-:W-:-:S04]  /*3d30*/  IADD3 R92, P6, R8, UR20, RZ ;  /* 0x00000014085c7c10 */ /* 0x000fc8000ffde0ff */
[----:B------:R-:W-:-:S05]  /*3d40*/  IADD3.X R93, R9, UR4, RZ, P6, !PT ;  /* 0x00000004095d7c10 */ /* 0x000fca000b7fe4ff */
[----:B------:R2:W5:Y:S04]  /*3d50*/  LDG.E.LTC128B R16, desc[UR12][R92.64] ;  /* 0x0000000c5c107981 */ /* 0x000568000c1e1920 */
.L_x_93:
[----:B------:R-:W-:Y:S05]  /*3d60*/  BSYNC B0 ;  /* 0x0000000000007941 */ /* 0x000fea0003800000 */
.L_x_92:
[----:B--2--5:R-:W-:Y:S01]  /*3d70*/  LOP3.LUT R93, R16, 0xffffe000, RZ, 0xc0, !PT ;  /* 0xffffe000105d7812 */ /* 0x024fe200078ec0ff */
[----:B------:R-:W-:Y:S01]  /*3d80*/  BSSY B0, `(.L_x_94) ;  /* 0x000000d000007945 */ /* 0x000fe20003800000 */
[----:B------:R-:W-:-:S03]  /*3d90*/  ISETP.GT.AND P6, PT, R10, 0x9, PT ;  /* 0x000000090a00780c */ /* 0x000fc60003fc4270 */
[----:B------:R-:W-:-:S04]  /*3da0*/  FMUL R93, R93, R14 ;  /* 0x0000000e5d5d7220 */ /* 0x000fc80000400000 */
[----:B------:R-:W-:-:S05]  /*3db0*/  FFMA R93, R94, R11, R93 ;  /* 0x0000000b5e5d7223 */ /* 0x000fca000000005d */
[----:B------:R-:W-:-:S05]  /*3dc0*/  F2FP.TF32.F32.PACK_B R93, R93 ;  /* 0x0000005dff5d723e */ /* 0x000fca00024050ff */
[----:B------:R2:W-:Y:S01]  /*3dd0*/  @P5 STG.E desc[UR12][R126.64], R93 ;  /* 0x0000005d7e005986 */ /* 0x0005e2000c10190c */
[----:B------:R-:W-:-:S05]  /*3de0*/  IADD3 R128, P5, R121, R6, RZ ;  /* 0x0000000679807210 */ /* 0x000fca0007fbe0ff */
[----:B------:R-:W-:Y:S01]  /*3df0*/  IMAD.X R129, R21, 0x1, R7, P5 ;  /* 0x0000000115817824 */ /* 0x000fe200028e0607 */
[----:B------:R-:W-:-:S13]  /*3e00*/  ISETP.GT.AND P5, PT, R0, 0x48, P6 ;  /* 0x000000480000780c */ /* 0x000fda00037a4270 */
[----:B--2---:R-:W-:Y:S05]  /*3e10*/  @!P5 BRA `(.L_x_95) ;  /* 0x00000000000cd947 */ /* 0x004fea0003800000 */
[----:B------:R-:W-:-:S04]  /*3e20*/  IADD3 R92, P6, R8, UR19, RZ ;  /* 0x00000013085c7c10 */ /* 0x000fc8000ffde0ff */
[----:B------:R-:W-:-:S05]  /*3e30*/  IADD3.X R93, R9, UR4, RZ, P6, !PT ;  /* 0x00000004095d7c10 */ /* 0x000fca000b7fe4ff */
[----:B------:R2:W5:Y:S04]  /*3e40*/  LDG.E.LTC128B R16, desc[UR12][R92.64] ;  /* 0x0000000c5c107981 */ /* 0x000568000c1e1920 */
.L_x_95:
[----:B------:R-:W-:Y:S05]  /*3e50*/  BSYNC B0 ;  /* 0x0000000000007941 */ /* 0x000fea0003800000 */
.L_x_94:
[----:B--2--5:R-:W-:Y:S01]  /*3e60*/  LOP3.LUT R93, R16, 0xffffe000, RZ, 0xc0, !PT ;  /* 0xffffe000105d7812 */ /* 0x024fe200078ec0ff */
[----:B------:R-:W-:Y:S01]  /*3e70*/  ULOP3.LUT UR18, UR22, 0x40, URZ, 0xfc, !UPT ;  /* 0x0000004016127892 */ /* 0x000fe2000f8efc3f */
[----:B------:R-:W-:-:S03]  /*3e80*/  ISETP.GT.AND P6, PT, R10, 0x10, PT ;  /* 0x000000100a00780c */ /* 0x000fc60003fc4270 */
[----:B------:R-:W-:Y:S01]  /*3e90*/  FMUL R20, R93, R14 ;  /* 0x0000000e5d147220 */ /* 0x000fe20000400000 */
[----:B------:R-:W-:-:S03]  /*3ea0*/  LOP3.LUT R93, R17, 0x60, RZ, 0xfc, !PT ;  /* 0x00000060115d7812 */ /* 0x000fc600078efcff */
        /* <DEDUP_REMOVED lines=9> */
[----:B------:R-:W-:Y:S01]  /*3f40*/  ULOP3.LUT UR17, UR22, 0x44, URZ, 0xfc, !UPT ;  /* 0x0000004416117892 */ /* 0x000fe2000f8efc3f */
[----:B---3--:R-:W-:-:S05]  /*3f50*/  LOP3.LUT R95, R16, 0xffffe000, RZ, 0xc0, !PT ;  /* 0xffffe000105f7812 */ /* 0x008fca00078ec0ff */
[----:B------:R-:W-:-:S04]  /*3f60*/  FMUL R95, R95, R14 ;  /* 0x0000000e5f5f7220 */ /* 0x000fc80000400000 */
[----:B------:R-:W-:Y:S01]  /*3f70*/  FFMA R139, R96, R11, R95 ;  /* 0x0000000b608b7223 */ /* 0x000fe2000000005f */
[----:B------:R-:W-:-:S04]  /*3f80*/  LOP3.LUT R95, R17, 0x64, RZ, 0xfc, !PT ;  /* 0x00000064115f7812 */ /* 0x000fc800078efcff */
[----:B------:R-:W-:-:S05]  /*3f90*/  F2FP.TF32.F32.PACK_B R139, R139 ;  /* 0x0000008bff8b723e */ /* 0x000fca00024050ff */
[----:B------:R3:W-:Y:S01]  /*3fa0*/  @P5 STG.E desc[UR12][R130.64], R139 ;  /* 0x0000008b82005986 */ /* 0x0007e2000c10190c */
[----:B--2---:R-:W-:-:S05]  /*3fb0*/  IADD3 R128, P5, R95, R2, RZ ;  /* 0x000000025f807210 */ /* 0x004fca0007fbe0ff */
[----:B------:R-:W-:Y:S01]  /*3fc0*/  IMAD.X R129, R21, 0x1, R3, P5 ;  /* 0x0000000115817824 */ /* 0x000fe200028e0603 */
[----:B------:R-:W-:-:S04]  /*3fd0*/  IADD3 R136, P5, R4, UR17, RZ ;  /* 0x0000001104887c10 */ /* 0x000fc8000ffbe0ff */
[----:B------:R-:W-:Y:S02]  /*3fe0*/  IADD3.X R137, R5, UR4, RZ, P5, !PT ;  /* 0x0000000405897c10 */ /* 0x000fe4000affe4ff */
[----:B------:R-:W-:-:S04]  /*3ff0*/  ISETP.GT.AND P5, PT, R10, 0x11, PT ;  /* 0x000000110a00780c */ /* 0x000fc80003fa4270 */
[----:B------:R-:W-:-:S13]  /*4000*/  ISETP.GT.AND P5, PT, R0, 0x40, P5 ;  /* 0x000000400000780c */ /* 0x000fda0002fa4270 */
[----:B------:R-:W2:Y:S01]  /*4010*/  @P5 LDG.E.LTC128B R16, desc[UR12][R136.64] ;  /* 0x0000000c88105981 */ /* 0x000ea2000c1e1920 */
[----:B------:R-:W-:Y:S01]  /*4020*/  BSSY B0, `(.L_x_96) ;  /* 0x000000d000007945 */ /* 0x000fe20003800000 */
[----:B--2---:R-:W-:-:S05]  /*4030*/  LOP3.LUT R135, R16, 0xffffe000, RZ, 0xc0, !PT ;  /* 0xffffe00010877812 */ /* 0x004fca00078ec0ff */
[----:B------:R-:W-:-:S04]  /*4040*/  FMUL R20, R135, R14 ;  /* 0x0000000e87147220 */ /* 0x000fc80000400000 */
[----:B------:R-:W-:-:S05]  /*4050*/  FFMA R97, R97, R11, R20 ;  /* 0x0000000b61617223 */ /* 0x000fca0000000014 */
[----:B------:R-:W-:-:S05]  /*4060*/  F2FP.TF32.F32.PACK_B R97, R97 ;  /* 0x00000061ff61723e */ /* 0x000fca00024050ff */
[----:B------:R2:W-:Y:S01]  /*4070*/  @P5 STG.E desc[UR12][R132.64], R97 ;  /* 0x0000006184005986 */ /* 0x0005e2000c10190c */
[----:B---3--:R-:W-:-:S05]  /*4080*/  IADD3 R130, P5, R91, R6, RZ ;  /* 0x000000065b827210 */ /* 0x008fca0007fbe0ff */
[----:B------:R-:W-:Y:S01]  /*4090*/  IMAD.X R131, R21, 0x1, R7, P5 ;  /* 0x0000000115837824 */ /* 0x000fe200028e0607 */
[----:B------:R-:W-:-:S13]  /*40a0*/  ISETP.GT.AND P5, PT, R0, 0x48, P6 ;  /* 0x000000480000780c */ /* 0x000fda00037a4270 */
[----:B--2---:R-:W-:Y:S05]  /*40b0*/  @!P5 BRA `(.L_x_97) ;  /* 0x00000000000cd947 */ /* 0x004fea0003800000 */
[----:B------:R-:W-:-:S04]  /*40c0*/  IADD3 R96, P6, R8, UR18, RZ ;  /* 0x0000001208607c10 */ /* 0x000fc8000ffde0ff */
[----:B------:R-:W-:-:S05]  /*40d0*/  IADD3.X R97, R9, UR4, RZ, P6, !PT ;  /* 0x0000000409617c10 */ /* 0x000fca000b7fe4ff */
[----:B------:R2:W5:Y:S04]  /*40e0*/  LDG.E.LTC128B R16, desc[UR12][R96.64] ;  /* 0x0000000c60107981 */ /* 0x000568000c1e1920 */
.L_x_97:
[----:B------:R-:W-:Y:S05]  /*40f0*/  BSYNC B0 ;  /* 0x0000000000007941 */ /* 0x000fea0003800000 */
.L_x_96:
        /* <DEDUP_REMOVED lines=14> */
.L_x_99:
[----:B------:R-:W-:Y:S05]  /*41e0*/  BSYNC B0 ;  /* 0x0000000000007941 */ /* 0x000fea0003800000 */
.L_x_98:
        /* <DEDUP_REMOVED lines=41> */
.L_x_101:
[----:B------:R-:W-:Y:S05]  /*4480*/  BSYNC B0 ;  /* 0x0000000000007941 */ /* 0x000fea0003800000 */
.L_x_100:
        /* <DEDUP_REMOVED lines=14> */
.L_x_103:
[----:B------:R-:W-:Y:S05]  /*4570*/  BSYNC B0 ;  /* 0x0000000000007941 */ /* 0x000fea0003800000 */
.L_x_102:
        /* <DEDUP_REMOVED lines=41> */
.L_x_105:
[----:B------:R-:W-:Y:S05]  /*4810*/  BSYNC B0 ;  /* 0x0000000000007941 */ /* 0x000fea0003800000 */
.L_x_104:
        /* <DEDUP_REMOVED lines=14> */
.L_x_107:
[----:B------:R-:W-:Y:S05]  /*4900*/  BSYNC B0 ;  /* 0x0000000000007941 */ /* 0x000fea0003800000 */
.L_x_106:
        /* <DEDUP_REMOVED lines=40> */
.L_x_109:
[----:B------:R-:W-:Y:S05]  /*4b90*/  BSYNC B0 ;  /* 0x0000000000007941 */ /* 0x000fea0003800000 */
.L_x_108:
[----:B--2--5:R-:W-:Y:S01]  /*4ba0*/  LOP3.LUT R109, R16, 0xffffe000, RZ, 0xc0, !PT ;  /* 0xffffe000106d7812 */ /* 0x024fe200078ec0ff */
        /* <DEDUP_REMOVED lines=12> */
.L_x_111:
[----:B------:R-:W-:Y:S05]  /*4c70*/  BSYNC B0 ;  /* 0x0000000000007941 */ /* 0x000fea0003800000 */
.L_x_110:
[----:B--2--5:R-:W-:Y:S01]  /*4c80*/  LOP3.LUT R109, R16, 0xffffe000, RZ, 0xc0, !PT ;  /* 0xffffe000106d7812 */ /* 0x024fe200078ec0ff */
[----:B------:R-:W-:-:S04]  /*4c90*/  ULOP3.LUT UR8, UR22, 0xc0, URZ, 0xfc, !UPT ;  /* 0x000000c016087892 */ /* 0x000fc8000f8efc3f */
        /* <DEDUP_REMOVED lines=14> */
[----:B--2---:R-:W-:Y:S01]  /*4d80*/  FFMA R137, R112, R11, R111 ;  /* 0x0000000b70897223 */ /* 0x004fe2000000006f */
        /* <DEDUP_REMOVED lines=22> */
.L_x_113:
[----:B------:R-:W-:Y:S05]  /*4ef0*/  BSYNC B0 ;  /* 0x0000000000007941 */ /* 0x000fea0003800000 */
.L_x_112:
        /* <DEDUP_REMOVED lines=13> */
.L_x_115:
[----:B------:R-:W-:Y:S05]  /*4fd0*/  BSYNC B0 ;  /* 0x0000000000007941 */ /* 0x000fea0003800000 */
.L_x_114:
[----:B--2--5:R-:W-:Y:S01]  /*4fe0*/  LOP3.LUT R3, R16, 0xffffe000, RZ, 0xc0, !PT ;  /* 0xffffe00010037812 */ /* 0x024fe200078ec0ff */
[----:B------:R-:W-:-:S04]  /*4ff0*/  ULOP3.LUT UR6, UR22, 0xe0, URZ, 0xfc, !UPT ;  /* 0x000000e016067892 */ /* 0x000fc8000f8efc3f */
        /* <DEDUP_REMOVED lines=13> */
[----:B------:R-:W-:-:S05]  /*50d0*/  FFMA R115, R116, R11, R115 ;  /* 0x0000000b74737223 */ /* 0x000fca0000000073 */
[----:B------:R-:W-:-:S05]  /*50e0*/  F2FP.TF32.F32.PACK_B R115, R115 ;  /* 0x00000073ff73723e */ /* 0x000fca00024050ff */
[----:B------:R2:W-:Y:S01]  /*50f0*/  @P5 STG.E desc[UR12][R126.64], R115 ;  /* 0x000000737e005986 */ /* 0x0005e2000c10190c */
[----:B------:R-:W-:-:S05]  /*5100*/  IADD3 R6, P5, R111, R6, RZ ;  /* 0x000000066f067210 */ /* 0x000fca0007fbe0ff */
[----:B------:R-:W-:Y:S01]  /*5110*/  IMAD.X R7, R21, 0x1, R7, P5 ;  /* 0x0000000115077824 */ /* 0x000fe200028e0607 */
[----:B-1--4-:R-:W-:-:S04]  /*5120*/  IADD3 R4, P5, R4, UR5, RZ ;  /* 0x0000000504047c10 */ /* 0x012fc8000ffbe0ff */
[----:B------:R-:W-:Y:S02]  /*5130*/  IADD3.X R5, R5, UR4, RZ, P5, !PT ;  /* 0x0000000405057c10 */ /* 0x000fe4000affe4ff */
        /* <DEDUP_REMOVED lines=15> */
.L_x_117:
[----:B------:R-:W-:Y:S05]  /*5230*/  BSYNC B0 ;  /* 0x0000000000007941 */ /* 0x000fea0003800000 */
.L_x_116:
[----:B-1---5:R-:W-:Y:S01]  /*5240*/  LOP3.LUT R5, R16, 0xffffe000, RZ, 0xc0, !PT ;  /* 0xffffe00010057812 */ /* 0x022fe200078ec0ff */
[----:B------:R-:W-:Y:S04]  /*5250*/  BSSY B0, `(.L_x_118) ;  /* 0x000000c000007945 */ /* 0x000fe80003800000 */
        /* <DEDUP_REMOVED lines=9> */
[----:B-1----:R-:W-:Y:S05]  /*52f0*/  @!P5 BRA `(.L_x_119) ;  /* 0x000000000004d947 */ /* 0x002fea0003800000 */
[----:B------:R1:W5:Y:S02]  /*5300*/  LDG.E.LTC128B R16, desc[UR12][R4.64] ;  /* 0x0000000c04107981 */ /* 0x000364000c1e1920 */
.L_x_119:
[----:B------:R-:W-:Y:S05]  /*5310*/  BSYNC B0 ;  /* 0x0000000000007941 */ /* 0x000fea0003800000 */
.L_x_118:
[----:B-1---5:R-:W-:Y:S01]  /*5320*/  LOP3.LUT R5, R16, 0xffffe000, RZ, 0xc0, !PT ;  /* 0xffffe00010057812 */ /* 0x022fe200078ec0ff */
[----:B------:R-:W-:Y:S01]  /*5330*/  BSSY B0, `(.L_x_120) ;  /* 0x000000d000007945 */ /* 0x000fe20003800000 */
[----:B------:R-:W-:-:S03]  /*5340*/  ISETP.GT.AND P6, PT, R10, RZ, PT ;  /* 0x000000ff0a00720c */ /* 0x000fc60003fc4270 */
        /* <DEDUP_REMOVED lines=11> */
.L_x_121:
[----:B------:R-:W-:Y:S05]  /*5400*/  BSYNC B0 ;  /* 0x0000000000007941 */ /* 0x000fea0003800000 */
.L_x_120:
[----:B-----5:R-:W-:Y:S01]  /*5410*/  LOP3.LUT R7, R16, 0xffffe000, RZ, 0xc0, !PT ;  /* 0xffffe00010077812 */ /* 0x020fe200078ec0ff */
        /* <DEDUP_REMOVED lines=13> */
.L_x_123:
[----:B------:R-:W-:Y:S05]  /*54f0*/  BSYNC B0 ;  /* 0x0000000000007941 */ /* 0x000fea0003800000 */
.L_x_122:
[----:B--2--5:R-:W-:Y:S01]  /*5500*/  LOP3.LUT R7, R16, 0xffffe000, RZ, 0xc0, !PT ;  /* 0xffffe00010077812 */ /* 0x024fe200078ec0ff */
        /* <DEDUP_REMOVED lines=8> */
[----:B0-----:R-:W-:-:S04]  /*5590*/  IADD3 R8, P5, R22, UR22, RZ ;  /* 0x0000001616087c10 */ /* 0x001fc8000ffbe0ff */
[----:B------:R-:W-:Y:S02]  /*55a0*/  IADD3.X R9, R23, UR4, RZ, P5, !PT ;  /* 0x0000000417097c10 */ /* 0x000fe4000affe4ff */
[----:B------:R-:W-:-:S13]  /*55b0*/  ISETP.GT.AND P5, PT, R0, 0x88, P6 ;  /* 0x000000880000780c */ /* 0x000fda00037a4270 */
[----:B--2---:R-:W-:Y:S05]  /*55c0*/  @!P5 BRA `(.L_x_125) ;  /* 0x000000000004d947 */ /* 0x004fea0003800000 */
[----:B------:R0:W5:Y:S02]  /*55d0*/  LDG.E.LTC128B R16, desc[UR12][R8.64] ;  /* 0x0000000c08107981 */ /* 0x000164000c1e1920 */
.L_x_125:
[----:B------:R-:W-:Y:S05]  /*55e0*/  BSYNC B0 ;  /* 0x0000000000007941 */ /* 0x000fea0003800000 */
.L_x_124:
        /* <DEDUP_REMOVED lines=14> */
.L_x_127:
[----:B------:R-:W-:Y:S05]  /*56d0*/  BSYNC B0 ;  /* 0x0000000000007941 */ /* 0x000fea0003800000 */
.L_x_126:
        /* <DEDUP_REMOVED lines=14> */
.L_x_129:
[----:B------:R-:W-:Y:S05]  /*57c0*/  BSYNC B0 ;  /* 0x0000000000007941 */ /* 0x000fea0003800000 */
.L_x_128:
        /* <DEDUP_REMOVED lines=14> */
.L_x_131:
[----:B------:R-:W-:Y:S05]  /*58b0*/  BSYNC B0 ;  /* 0x0000000000007941 */ /* 0x000fea0003800000 */
.L_x_130:
        /* <DEDUP_REMOVED lines=14> */
.L_x_133:
[----:B------:R-:W-:Y:S05]  /*59a0*/  BSYNC B0 ;  /* 0x0000000000007941 */ /* 0x000fea0003800000 */
.L_x_132:
        /* <DEDUP_REMOVED lines=14> */
.L_x_135:
[----:B------:R-:W-:Y:S05]  /*5a90*/  BSYNC B0 ;  /* 0x0000000000007941 */ /* 0x000fea0003800000 */
.L_x_134:
        /* <DEDUP_REMOVED lines=14> */
.L_x_137:
[----:B------:R-:W-:Y:S05]  /*5b80*/  BSYNC B0 ;  /* 0x0000000000007941 */ /* 0x000fea0003800000 */
.L_x_136:
        /* <DEDUP_REMOVED lines=14> */
.L_x_139:
[----:B------:R-:W-:Y:S05]  /*5c70*/  BSYNC B0 ;  /* 0x0000000000007941 */ /* 0x000fea0003800000 */
.L_x_138:
        /* <DEDUP_REMOVED lines=14> */
.L_x_141:
[----:B------:R-:W-:Y:S05]  /*5d60*/  BSYNC B0 ;  /* 0x0000000000007941 */ /* 0x000fea0003800000 */
.L_x_140:
        /* <DEDUP_REMOVED lines=14> */
.L_x_143:
[----:B------:R-:W-:Y:S05]  /*5e50*/  BSYNC B0 ;  /* 0x0000000000007941 */ /* 0x000fea0003800000 */
.L_x_142:
        /* <DEDUP_REMOVED lines=14> */
.L_x_145:
[----:B------:R-:W-:Y:S05]  /*5f40*/  BSYNC B0 ;  /* 0x0000000000007941 */ /* 0x000fea0003800000 */
.L_x_144:
        /* <DEDUP_REMOVED lines=14> */
.L_x_147:
[----:B------:R-:W-:Y:S05]  /*6030*/  BSYNC B0 ;  /* 0x0000000000007941 */ /* 0x000fea0003800000 */
.L_x_146:
        /* <DEDUP_REMOVED lines=14> */
.L_x_149:
[----:B------:R-:W-:Y:S05]  /*6120*/  BSYNC B0 ;  /* 0x0000000000007941 */ /* 0x000fea0003800000 */
.L_x_148:
        /* <DEDUP_REMOVED lines=14> */
.L_x_151:
[----:B------:R-:W-:Y:S05]  /*6210*/  BSYNC B0 ;  /* 0x0000000000007941 */ /* 0x000fea0003800000 */
.L_x_150:
        /* <DEDUP_REMOVED lines=14> */
.L_x_153:
[----:B------:R-:W-:Y:S05]  /*6300*/  BSYNC B0 ;  /* 0x0000000000007941 */ /* 0x000fea0003800000 */
.L_x_152:
        /* <DEDUP_REMOVED lines=14> */
.L_x_155:
[----:B------:R-:W-:Y:S05]  /*63f0*/  BSYNC B0 ;  /* 0x0000000000007941 */ /* 0x000fea0003800000 */
.L_x_154:
        /* <DEDUP_REMOVED lines=14> */
.L_x_157:
[----:B------:R-:W-:Y:S05]  /*64e0*/  BSYNC B0 ;  /* 0x0000000000007941 */ /* 0x000fea0003800000 */
.L_x_156:
        /* <DEDUP_REMOVED lines=14> */
.L_x_159:
[----:B------:R-:W-:Y:S05]  /*65d0*/  BSYNC B0 ;  /* 0x0000000000007941 */ /* 0x000fea0003800000 */
.L_x_158:
        /* <DEDUP_REMOVED lines=14> */
.L_x_161:
[----:B------:R-:W-:Y:S05]  /*66c0*/  BSYNC B0 ;  /* 0x0000000000007941 */ /* 0x000fea0003800000 */
.L_x_160:
        /* <DEDUP_REMOVED lines=13> */
.L_x_163:
[----:B------:R-:W-:Y:S05]  /*67a0*/  BSYNC B0 ;  /* 0x0000000000007941 */ /* 0x000fea0003800000 */
.L_x_162:
        /* <DEDUP_REMOVED lines=14> */
.L_x_165:
[----:B------:R-:W-:Y:S05]  /*6890*/  BSYNC B0 ;  /* 0x0000000000007941 */ /* 0x000fea0003800000 */
.L_x_164:
        /* <DEDUP_REMOVED lines=13> */
.L_x_167:
[----:B------:R-:W-:Y:S05]  /*6970*/  BSYNC B0 ;  /* 0x0000000000007941 */ /* 0x000fea0003800000 */
.L_x_166:
        /* <DEDUP_REMOVED lines=13> */
.L_x_169:
[----:B------:R-:W-:Y:S05]  /*6a50*/  BSYNC B0 ;  /* 0x0000000000007941 */ /* 0x000fea0003800000 */
.L_x_168:
        /* <DEDUP_REMOVED lines=13> */
.L_x_171:
[----:B------:R-:W-:Y:S05]  /*6b30*/  BSYNC B0 ;  /* 0x0000000000007941 */ /* 0x000fea0003800000 */
.L_x_170:
        /* <DEDUP_REMOVED lines=13> */
.L_x_173:
[----:B------:R-:W-:Y:S05]  /*6c10*/  BSYNC B0 ;  /* 0x0000000000007941 */ /* 0x000fea0003800000 */
.L_x_172:
        /* <DEDUP_REMOVED lines=13> */
.L_x_175:
[----:B------:R-:W-:Y:S05]  /*6cf0*/  BSYNC B0 ;  /* 0x0000000000007941 */ /* 0x000fea0003800000 */
.L_x_174:
        /* <DEDUP_REMOVED lines=13> */
.L_x_177:
[----:B------:R-:W-:Y:S05]  /*6dd0*/  BSYNC B0 ;  /* 0x0000000000007941 */ /* 0x000fea0003800000 */
.L_x_176:
        /* <DEDUP_REMOVED lines=11> */
[----:B--2---:R-:W-:Y:S05]  /*6e90*/  @!P5 BRA `(.L_x_179) ;  /* 0x000000000004d947 */ /* 0x004fea0003800000 */
[----:B------:R2:W5:Y:S02]  /*6ea0*/  LDG.E.LTC128B R16, desc[UR12][R12.64] ;  /* 0x0000000c0c107981 */ /* 0x000564000c1e1920 */
.L_x_179:
[----:B------:R-:W-:Y:S05]  /*6eb0*/  BSYNC B0 ;  /* 0x0000000000007941 */ /* 0x000fea0003800000 */
.L_x_178:
        /* <DEDUP_REMOVED lines=13> */
.L_x_181:
[----:B------:R-:W-:Y:S05]  /*6f90*/  BSYNC B0 ;  /* 0x0000000000007941 */ /* 0x000fea0003800000 */
.L_x_180:
        /* <DEDUP_REMOVED lines=13> */
.L_x_183:
[----:B------:R-:W-:Y:S05]  /*7070*/  BSYNC B0 ;  /* 0x0000000000007941 */ /* 0x000fea0003800000 */
.L_x_182:
        /* <DEDUP_REMOVED lines=14> */
.L_x_185:
[----:B------:R-:W-:Y:S05]  /*7160*/  BSYNC B0 ;  /* 0x0000000000007941 */ /* 0x000fea0003800000 */
.L_x_184:
[----:B--2--5:R-:W-:Y:S01]  /*7170*/  LOP3.LUT R13, R16, 0xffffe000, RZ, 0xc0, !PT ;  /* 0xffffe000100d7812 */ /* 0x024fe200078ec0ff */
[----:B------:R-:W-:Y:S01]  /*7180*/  BSSY B0, `(.L_x_186) ;  /* 0x000000e000007945 */ /* 0x000fe20003800000 */
[----:B------:R-:W-:Y:S01]  /*7190*/  ISETP.GT.AND P6, PT, R10, 0x1, PT ;  /* 0x000000010a00780c */ /* 0x000fe20003fc4270 */
[----:B------:R-:W-:Y:S02]  /*71a0*/  IMAD.MOV.U32 R12, RZ, RZ, R16 ;  /* 0x000000ffff0c7224 */ /* 0x000fe400078e0010 */
        /* <DEDUP_REMOVED lines=11> */
.L_x_187:
[----:B------:R-:W-:Y:S05]  /*7260*/  BSYNC B0 ;  /* 0x0000000000007941 */ /* 0x000fea0003800000 */
.L_x_186:
        /* <DEDUP_REMOVED lines=14> */
.L_x_189:
[----:B------:R-:W-:Y:S05]  /*7350*/  BSYNC B0 ;  /* 0x0000000000007941 */ /* 0x000fea0003800000 */
.L_x_188:
        /* <DEDUP_REMOVED lines=14> */
.L_x_191:
[----:B------:R-:W-:Y:S05]  /*7440*/  BSYNC B0 ;  /* 0x0000000000007941 */ /* 0x000fea0003800000 */
.L_x_190:
        /* <DEDUP_REMOVED lines=14> */
.L_x_193:
[----:B------:R-:W-:Y:S05]  /*7530*/  BSYNC B0 ;  /* 0x0000000000007941 */ /* 0x000fea0003800000 */
.L_x_192:
        /* <DEDUP_REMOVED lines=14> */
.L_x_195:
[----:B------:R-:W-:Y:S05]  /*7620*/  BSYNC B0 ;  /* 0x0000000000007941 */ /* 0x000fea0003800000 */
.L_x_194:
        /* <DEDUP_REMOVED lines=14> */
.L_x_197:
[----:B------:R-:W-:Y:S05]  /*7710*/  BSYNC B0 ;  /* 0x0000000000007941 */ /* 0x000fea0003800000 */
.L_x_196:
        /* <DEDUP_REMOVED lines=14> */
.L_x_199:
[----:B------:R-:W-:Y:S05]  /*7800*/  BSYNC B0 ;  /* 0x0000000000007941 */ /* 0x000fea0003800000 */
.L_x_198:
        /* <DEDUP_REMOVED lines=14> */
.L_x_201:
[----:B------:R-:W-:Y:S05]  /*78f0*/  BSYNC B0 ;  /* 0x0000000000007941 */ /* 0x000fea0003800000 */
.L_x_200:
        /* <DEDUP_REMOVED lines=14> */
.L_x_203:
[----:B------:R-:W-:Y:S05]  /*79e0*/  BSYNC B0 ;  /* 0x0000000000007941 */ /* 0x000fea0003800000 */
.L_x_202:
        /* <DEDUP_REMOVED lines=14> */
.L_x_205:
[----:B------:R-:W-:Y:S05]  /*7ad0*/  BSYNC B0 ;  /* 0x0000000000007941 */ /* 0x000fea0003800000 */
.L_x_204:
        /* <DEDUP_REMOVED lines=14> */
.L_x_207:
[----:B------:R-:W-:Y:S05]  /*7bc0*/  BSYNC B0 ;  /* 0x0000000000007941 */ /* 0x000fea0003800000 */
.L_x_206:
        /* <DEDUP_REMOVED lines=14> */
.L_x_209:
[----:B------:R-:W-:Y:S05]  /*7cb0*/  BSYNC B0 ;  /* 0x0000000000007941 */ /* 0x000fea0003800000 */
.L_x_208:
        /* <DEDUP_REMOVED lines=14> */
.L_x_211:
[----:B------:R-:W-:Y:S05]  /*7da0*/  BSYNC B0 ;  /* 0x0000000000007941 */ /* 0x000fea0003800000 */
.L_x_210:
        /* <DEDUP_REMOVED lines=14> */
.L_x_213:
[----:B------:R-:W-:Y:S05]  /*7e90*/  BSYNC B0 ;  /* 0x0000000000007941 */ /* 0x000fea0003800000 */
.L_x_212:
        /* <DEDUP_REMOVED lines=14> */
.L_x_215:
[----:B------:R-:W-:Y:S05]  /*7f80*/  BSYNC B0 ;  /* 0x0000000000007941 */ /* 0x000fea0003800000 */
.L_x_214:
        /* <DEDUP_REMOVED lines=14> */
.L_x_217:
[----:B------:R-:W-:Y:S05]  /*8070*/  BSYNC B0 ;  /* 0x0000000000007941 */ /* 0x000fea0003800000 */
.L_x_216:
        /* <DEDUP_REMOVED lines=14> */
.L_x_219:
[----:B------:R-:W-:Y:S05]  /*8160*/  BSYNC B0 ;  /* 0x0000000000007941 */ /* 0x000fea0003800000 */
.L_x_218:
[----:B--2--5:R-:W-:Y:S01]  /*8170*/  LOP3.LUT R13, R12, 0xffffe000, RZ, 0xc0, !PT ;  /* 0xffffe0000c0d7812 */ /* 0x024fe200078ec0ff */
[----:B------:R-:W-:Y:S01]  /*8180*/  BSSY B0, `(.L_x_220) ;  /* 0x000000b000007945 */ /* 0x000fe20003800000 */
[----:B------:R-:W-:-:S03]  /*8190*/  ISETP.GT.AND P6, PT, R10, 0x20, PT ;  /* 0x000000200a00780c */ /* 0x000fc60003fc4270 */
[----:B------:R-:W-:-:S04]  /*81a0*/  FMUL R20, R13, R14 ;  /* 0x0000000e0d147220 */ /* 0x000fc80000400000 */
[----:B------:R-:W-:-:S05]  /*81b0*/  FFMA R41, R41, R11, R20 ;  /* 0x0000000b29297223 */ /* 0x000fca0000000014 */
[----:B------:R-:W-:-:S05]  /*81c0*/  F2FP.TF32.F32.PACK_B R41, R41 ;  /* 0x00000029ff29723e */ /* 0x000fca00024050ff */
[----:B------:R2:W-:Y:S01]  /*81d0*/  @P5 STG.E desc[UR12][R26.64], R41 ;  /* 0x000000291a005986 */ /* 0x0005e2000c10190c */
[----:B------:R-:W-:-:S13]  /*81e0*/  ISETP.GT.AND P5, PT, R0, 0xc8, P6 ;  /* 0x000000c80000780c */ /* 0x000fda00037a4270 */
[----:B--2---:R-:W-:Y:S05]  /*81f0*/  @!P5 BRA `(.L_x_221) ;  /* 0x00000000000cd947 */ /* 0x004fea0003800000 */
[----:B------:R-:W-:-:S04]  /*8200*/  IADD3 R12, P6, R8, UR14, RZ ;  /* 0x0000000e080c7c10 */ /* 0x000fc8000ffde0ff */
[----:B------:R-:W-:-:S05]  /*8210*/  IADD3.X R13, R9, UR4, RZ, P6, !PT ;  /* 0x00000004090d7c10 */ /* 0x000fca000b7fe4ff */
[----:B------:R2:W5:Y:S04]  /*8220*/  LDG.E.LTC128B R12, desc[UR12][R12.64] ;  /* 0x0000000c0c0c7981 */ /* 0x000568000c1e1920 */
.L_x_221:
[----:B------:R-:W-:Y:S05]  /*8230*/  BSYNC B0 ;  /* 0x0000000000007941 */ /* 0x000fea0003800000 */
.L_x_220:
        /* <DEDUP_REMOVED lines=12> */
.L_x_223:
[----:B------:R-:W-:Y:S05]  /*8300*/  BSYNC B0 ;  /* 0x0000000000007941 */ /* 0x000fea0003800000 */
.L_x_222:
        /* <DEDUP_REMOVED lines=14> */
.L_x_225:
[----:B------:R-:W-:Y:S05]  /*83f0*/  BSYNC B0 ;  /* 0x0000000000007941 */ /* 0x000fea0003800000 */
.L_x_224:
        /* <DEDUP_REMOVED lines=13> */
.L_x_227:
[----:B------:R-:W-:Y:S05]  /*84d0*/  BSYNC B0 ;  /* 0x0000000000007941 */ /* 0x000fea0003800000 */
.L_x_226:
[----:B--2--5:R-:W-:Y:S01]  /*84e0*/  LOP3.LUT R13, R12, 0xffffe000, RZ, 0xc0, !PT ;  /* 0xffffe0000c0d7812 */ /* 0x024fe200078ec0ff */
[----:B------:R-:W-:Y:S01]  /*84f0*/  BSSY B0, `(.L_x_228) ;  /* 0x000000c000007945 */ /* 0x000fe20003800000 */
[----:B------:R-:W-:-:S03]  /*8500*/  ISETP.GT.AND P6, PT, R10, 0x28, PT ;  /* 0x000000280a00780c */ /* 0x000fc60003fc4270 */
[----:B------:R-:W-:Y:S01]  /*8510*/  FMUL R10, R13, R14 ;  /* 0x0000000e0d0a7220 */ /* 0x000fe20000400000 */
[----:B------:R-:W-:-:S03]  /*8520*/  ISETP.GT.AND P6, PT, R0, 0xc8, P6 ;  /* 0x000000c80000780c */ /* 0x000fc600037c4270 */
[----:B------:R-:W-:Y:S01]  /*8530*/  FFMA R45, R45, R11, R10 ;  /* 0x0000000b2d2d7223 */ /* 0x000fe2000000000a */
[----:B------:R-:W-:-:S04]  /*8540*/  IMAD.MOV.U32 R10, RZ, RZ, R12 ;  /* 0x000000ffff0a7224 */ /* 0x000fc800078e000c */
[----:B------:R-:W-:-:S05]  /*8550*/  F2FP.TF32.F32.PACK_B R45, R45 ;  /* 0x0000002dff2d723e */ /* 0x000fca00024050ff */
[----:B------:R2:W-:Y:S01]  /*8560*/  @P5 STG.E desc[UR12][R18.64], R45 ;  /* 0x0000002d12005986 */ /* 0x0005e2000c10190c */
[----:B------:R-:W-:Y:S05]  /*8570*/  @!P6 BRA `(.L_x_229) ;  /* 0x00000000000ce947 */ /* 0x000fea0003800000 */
[----:B------:R-:W-:-:S04]  /*8580*/  IADD3 R12, P5, R8, UR10, RZ ;  /* 0x0000000a080c7c10 */ /* 0x000fc8000ffbe0ff */
[----:B------:R-:W-:-:S05]  /*8590*/  IADD3.X R13, R9, UR4, RZ, P5, !PT ;  /* 0x00000004090d7c10 */ /* 0x000fca000affe4ff */
[----:B------:R3:W5:Y:S04]  /*85a0*/  LDG.E.LTC128B R10, desc[UR12][R12.64] ;  /* 0x0000000c0c0a7981 */ /* 0x000768000c1e1920 */
.L_x_229:
[----:B------:R-:W-:Y:S05]  /*85b0*/  BSYNC B0 ;  /* 0x0000000000007941 */ /* 0x000fea0003800000 */
.L_x_228:
[----:B---3-5:R-:W-:Y:S01]  /*85c0*/  LOP3.LUT R13, R10, 0xffffe000, RZ, 0xc0, !PT ;  /* 0xffffe0000a0d7812 */ /* 0x028fe200078ec0ff */
[----:B------:R-:W-:Y:S01]  /*85d0*/  BSSY B0, `(.L_x_230) ;  /* 0x000000c000007945 */ /* 0x000fe20003800000 */
[----:B------:R-:W-:Y:S02]  /*85e0*/  IADD3 R12, P5, R6, R101, RZ ;  /* 0x00000065060c7210 */ /* 0x000fe40007fbe0ff */
[----:B------:R-:W-:Y:S01]  /*85f0*/  ISETP.GT.AND P4, PT, R0, 0xc8, P4 ;  /* 0x000000c80000780c */ /* 0x000fe20002784270 */
[----:B------:R-:W-:-:S04]  /*8600*/  FMUL R13, R13, R14 ;  /* 0x0000000e0d0d7220 */ /* 0x000fc80000400000 */
[----:B------:R-:W-:Y:S01]  /*8610*/  FFMA R15, R46, R11, R13 ;  /* 0x0000000b2e0f7223 */ /* 0x000fe2000000000d */
[----:B------:R-:W-:-:S04]  /*8620*/  IMAD.X R13, R7, 0x1, R21, P5 ;  /* 0x00000001070d7824 */ /* 0x000fc800028e0615 */
[----:B------:R-:W-:-:S05]  /*8630*/  F2FP.TF32.F32.PACK_B R15, R15 ;  /* 0x0000000fff0f723e */ /* 0x000fca00024050ff */
[----:B------:R3:W-:Y:S01]  /*8640*/  @P6 STG.E desc[UR12][R12.64], R15 ;  /* 0x0000000f0c006986 */ /* 0x0007e2000c10190c */
[----:B------:R-:W-:Y:S05]  /*8650*/  @!P4 BRA `(.L_x_231) ;  /* 0x00000000000cc947 */ /* 0x000fea0003800000 */
[----:B---3--:R-:W-:-:S04]  /*8660*/  IADD3 R12, P5, R8, UR9, RZ ;  /* 0x00000009080c7c10 */ /* 0x008fc8000ffbe0ff */
[----:B------:R-:W-:-:S05]  /*8670*/  IADD3.X R13, R9, UR4, RZ, P5, !PT ;  /* 0x00000004090d7c10 */ /* 0x000fca000affe4ff */
[----:B------:R4:W5:Y:S04]  /*8680*/  LDG.E.LTC128B R10, desc[UR12][R12.64] ;  /* 0x0000000c0c0a7981 */ /* 0x000968000c1e1920 */
.L_x_231:
[----:B------:R-:W-:Y:S05]  /*8690*/  BSYNC B0 ;  /* 0x0000000000007941 */ /* 0x000fea0003800000 */
.L_x_230:
[----:B---345:R-:W-:Y:S01]  /*86a0*/  LOP3.LUT R13, R10, 0xffffe000, RZ, 0xc0, !PT ;  /* 0xffffe0000a0d7812 */ /* 0x038fe200078ec0ff */
[----:B------:R-:W-:Y:S01]  /*86b0*/  BSSY B0, `(.L_x_232) ;  /* 0x000000c000007945 */ /* 0x000fe20003800000 */
[----:B------:R-:W-:Y:S02]  /*86c0*/  IADD3 R12, P6, R6, R103, RZ ;  /* 0x00000067060c7210 */ /* 0x000fe40007fde0ff */
[----:B------:R-:W-:Y:S01]  /*86d0*/  ISETP.GT.AND P5, PT, R0, 0xc0, P3 ;  /* 0x000000c00000780c */ /* 0x000fe20001fa4270 */
[----:B------:R-:W-:Y:S02]  /*86e0*/  FMUL R16, R13, R14 ;  /* 0x0000000e0d107220 */ /* 0x000fe40000400000 */
[----:B------:R-:W-:Y:S02]  /*86f0*/  IMAD.X R13, R7, 0x1, R21, P6 ;  /* 0x00000001070d7824 */ /* 0x000fe400030e0615 */
[----:B------:R-:W-:-:S05]  /*8700*/  FFMA R47, R47, R11, R16 ;  /* 0x0000000b2f2f7223 */ /* 0x000fca0000000010 */
[----:B------:R-:W-:-:S05]  /*8710*/  F2FP.TF32.F32.PACK_B R47, R47 ;  /* 0x0000002fff2f723e */ /* 0x000fca00024050ff */
[----:B------:R3:W-:Y:S01]  /*8720*/  @P4 STG.E desc[UR12][R12.64], R47 ;  /* 0x0000002f0c004986 */ /* 0x0007e2000c10190c */
[----:B------:R-:W-:Y:S05]  /*8730*/  @!P5 BRA `(.L_x_233) ;  /* 0x00000000000cd947 */ /* 0x000fea0003800000 */
[----:B---3--:R-:W-:-:S04]  /*8740*/  IADD3 R12, P4, R4, UR8, RZ ;  /* 0x00000008040c7c10 */ /* 0x008fc8000ff9e0ff */
[----:B------:R-:W-:-:S05]  /*8750*/  IADD3.X R13, R5, UR4, RZ, P4, !PT ;  /* 0x00000004050d7c10 */ /* 0x000fca000a7fe4ff */
[----:B------:R4:W5:Y:S04]  /*8760*/  LDG.E.LTC128B R10, desc[UR12][R12.64] ;  /* 0x0000000c0c0a7981 */ /* 0x000968000c1e1920 */
.L_x_233:
[----:B------:R-:W-:Y:S05]  /*8770*/  BSYNC B0 ;  /* 0x0000000000007941 */ /* 0x000fea0003800000 */
.L_x_232:
[----:B---345:R-:W-:Y:S01]  /*8780*/  LOP3.LUT R13, R10, 0xffffe000, RZ, 0xc0, !PT ;  /* 0xffffe0000a0d7812 */ /* 0x038fe200078ec0ff */
        /* <DEDUP_REMOVED lines=12> */
.L_x_235:
[----:B------:R-:W-:Y:S05]  /*8850*/  BSYNC B0 ;  /* 0x0000000000007941 */ /* 0x000fea0003800000 */
.L_x_234:
        /* <DEDUP_REMOVED lines=13> */
.L_x_237:
[----:B------:R-:W-:Y:S05]  /*8930*/  BSYNC B0 ;  /* 0x0000000000007941 */ /* 0x000fea0003800000 */
.L_x_236:
        /* <DEDUP_REMOVED lines=13> */
.L_x_239:
[----:B------:R-:W-:Y:S05]  /*8a10*/  BSYNC B0 ;  /* 0x0000000000007941 */ /* 0x000fea0003800000 */
.L_x_238:
        /* <DEDUP_REMOVED lines=13> */
.L_x_241:
[----:B------:R-:W-:Y:S05]  /*8af0*/  BSYNC B0 ;  /* 0x0000000000007941 */ /* 0x000fea0003800000 */
.L_x_240:
[----:B---345:R-:W-:Y:S01]  /*8b00*/  LOP3.LUT R13, R10, 0xffffe000, RZ, 0xc0, !PT ;  /* 0xffffe0000a0d7812 */ /* 0x038fe200078ec0ff */
[----:B------:R-:W-:Y:S01]  /*8b10*/  BSSY B0, `(.L_x_242) ;  /* 0x000000c000007945 */ /* 0x000fe20003800000 */
[----:B------:R-:W-:Y:S02]  /*8b20*/  IADD3 R12, P4, R2, R109, RZ ;  /* 0x0000006d020c7210 */ /* 0x000fe40007f9e0ff */
[----:B------:R-:W-:Y:S01]  /*8b30*/  ISETP.GT.AND P2, PT, R0, 0xc0, P0 ;  /* 0x000000c00000780c */ /* 0x000fe20000744270 */
[----:B------:R-:W-:-:S04]  /*8b40*/  FMUL R13, R13, R14 ;  /* 0x0000000e0d0d7220 */ /* 0x000fc80000400000 */
[----:B------:R-:W-:Y:S01]  /*8b50*/  FFMA R15, R52, R11, R13 ;  /* 0x0000000b340f7223 */ /* 0x000fe2000000000d */
[----:B------:R-:W-:Y:S01]  /*8b60*/  IMAD.X R13, R3, 0x1, R21, P4 ;  /* 0x00000001030d7824 */ /* 0x000fe200020e0615 */
[----:B-1----:R-:W-:-:S03]  /*8b70*/  IADD3 R4, P4, R4, UR5, RZ ;  /* 0x0000000504047c10 */ /* 0x002fc6000ff9e0ff */
[----:B------:R-:W-:Y:S02]  /*8b80*/  F2FP.TF32.F32.PACK_B R15, R15 ;  /* 0x0000000fff0f723e */ /* 0x000fe400024050ff */
[----:B------:R-:W-:-:S03]  /*8b90*/  IADD3.X R5, R5, UR4, RZ, P4, !PT ;  /* 0x0000000405057c10 */ /* 0x000fc6000a7fe4ff */
[----:B------:R1:W-:Y:S01]  /*8ba0*/  @P3 STG.E desc[UR12][R12.64], R15 ;  /* 0x0000000f0c003986 */ /* 0x0003e2000c10190c */
[----:B------:R-:W-:Y:S05]  /*8bb0*/  @!P2 BRA `(.L_x_243) ;  /* 0x000000000004a947 */ /* 0x000fea0003800000 */
[----:B------:R3:W5:Y:S02]  /*8bc0*/  LDG.E.LTC128B R10, desc[UR12][R4.64] ;  /* 0x0000000c040a7981 */ /* 0x000764000c1e1920 */
.L_x_243:
[----:B------:R-:W-:Y:S05]  /*8bd0*/  BSYNC B0 ;  /* 0x0000000000007941 */ /* 0x000fea0003800000 */
.L_x_242:
[----:B---3-5:R-:W-:Y:S01]  /*8be0*/  LOP3.LUT R5, R10, 0xffffe000, RZ, 0xc0, !PT ;  /* 0xffffe0000a057812 */ /* 0x028fe200078ec0ff */
        /* <DEDUP_REMOVED lines=12> */
.L_x_245:
[----:B------:R-:W-:Y:S05]  /*8cb0*/  BSYNC B0 ;  /* 0x0000000000007941 */ /* 0x000fea0003800000 */
.L_x_244:
[----:B---345:R-:W-:Y:S01]  /*8cc0*/  LOP3.LUT R3, R10, 0xffffe000, RZ, 0xc0, !PT ;  /* 0xffffe0000a037812 */ /* 0x038fe200078ec0ff */
[----:B------:R-:W-:Y:S01]  /*8cd0*/  BSSY B0, `(.L_x_246) ;  /* 0x000000c000007945 */ /* 0x000fe20003800000 */
[----:B------:R-:W-:Y:S02]  /*8ce0*/  IADD3 R2, P2, R6, R109, RZ ;  /* 0x0000006d06027210 */ /* 0x000fe40007f5e0ff */
[----:B------:R-:W-:Y:S01]  /*8cf0*/  ISETP.GT.AND P0, PT, R0, 0xc8, P0 ;  /* 0x000000c80000780c */ /* 0x000fe20000704270 */
[----:B------:R-:W-:-:S04]  /*8d00*/  FMUL R3, R3, R14 ;  /* 0x0000000e03037220 */ /* 0x000fc80000400000 */
[----:B-1----:R-:W-:Y:S01]  /*8d10*/  FFMA R13, R54, R11, R3 ;  /* 0x0000000b360d7223 */ /* 0x002fe20000000003 */
[----:B------:R-:W-:Y:S01]  /*8d20*/  IMAD.X R3, R7, 0x1, R21, P2 ;  /* 0x0000000107037824 */ /* 0x000fe200010e0615 */
[----:B------:R-:W-:-:S03]  /*8d30*/  IADD3 R4, P2, R8, UR5, RZ ;  /* 0x0000000508047c10 */ /* 0x000fc6000ff5e0ff */
[----:B------:R-:W-:Y:S02]  /*8d40*/  F2FP.TF32.F32.PACK_B R13, R13 ;  /* 0x0000000dff0d723e */ /* 0x000fe400024050ff */
[----:B------:R-:W-:-:S03]  /*8d50*/  IADD3.X R5, R9, UR4, RZ, P2, !PT ;  /* 0x0000000409057c10 */ /* 0x000fc600097fe4ff */
[----:B------:R1:W-:Y:S01]  /*8d60*/  @P1 STG.E desc[UR12][R2.64], R13 ;  /* 0x0000000d02001986 */ /* 0x0003e2000c10190c */
[----:B------:R-:W-:Y:S05]  /*8d70*/  @!P0 BRA `(.L_x_247) ;  /* 0x0000000000048947 */ /* 0x000fea0003800000 */
[----:B------:R3:W5:Y:S02]  /*8d80*/  LDG.E.LTC128B R10, desc[UR12][R4.64] ;  /* 0x0000000c040a7981 */ /* 0x000764000c1e1920 */
.L_x_247:
[----:B------:R-:W-:Y:S05]  /*8d90*/  BSYNC B0 ;  /* 0x0000000000007941 */ /* 0x000fea0003800000 */
.L_x_246:
[----:B-1---5:R-:W-:Y:S02]  /*8da0*/  LOP3.LUT R3, R10, 0xffffe000, RZ, 0xc0, !PT ;  /* 0xffffe0000a037812 */ /* 0x022fe400078ec0ff */
[----:B------:R-:W-:-:S03]  /*8db0*/  IADD3 R2, P1, R6, R111, RZ ;  /* 0x0000006f06027210 */ /* 0x000fc60007f3e0ff */
[----:B------:R-:W-:Y:S02]  /*8dc0*/  FMUL R14, R3, R14 ;  /* 0x0000000e030e7220 */ /* 0x000fe40000400000 */
[----:B------:R-:W-:Y:S02]  /*8dd0*/  IMAD.X R3, R7, 0x1, R21, P1 ;  /* 0x0000000107037824 */ /* 0x000fe400008e0615 */
[----:B------:R-:W-:Y:S01]  /*8de0*/  FFMA R14, R55, R11, R14 ;  /* 0x0000000b370e7223 */ /* 0x000fe2000000000e */
[----:B------:R-:W-:Y:S06]  /*8df0*/  @!P0 EXIT ;  /* 0x000000000000894d */ /* 0x000fec0003800000 */
[----:B---3--:R-:W-:-:S05]  /*8e00*/  F2FP.TF32.F32.PACK_B R5, R14 ;  /* 0x0000000eff05723e */ /* 0x008fca00024050ff */
[----:B------:R-:W-:Y:S01]  /*8e10*/  STG.E desc[UR12][R2.64], R5 ;  /* 0x0000000502007986 */ /* 0x000fe2000c10190c */
[----:B------:R-:W-:Y:S05]  /*8e20*/  EXIT ;  /* 0x000000000000794d */ /* 0x000fea0003800000 */
.L_x_27:
[----:B------:R-:W-:Y:S01]  /*8e30*/  ULDC.64 UR4, c[0x0][0x650] ;  /* 0x0001940000047ab9 */ /* 0x000fe20000000a00 */
[-C--:B------:R-:W-:Y:S01]  /*8e40*/  FMUL R7, R120, R11.reuse ;  /* 0x0000000b78077220 */ /* 0x080fe20000400000 */
[----:B------:R-:W-:Y:S01]  /*8e50*/  LEA R2, P2, R16, UR4, 0x2 ;  /* 0x0000000410027c11 */ /* 0x000fe2000f8410ff */
[-C--:B------:R-:W-:Y:S01]  /*8e60*/  FMUL R121, R121, R11.reuse ;  /* 0x0000000b79797220 */ /* 0x080fe20000400000 */
[----:B------:R-:W-:Y:S01]  /*8e70*/  ISETP.GT.AND P3, PT, R10, 0x1, PT ;  /* 0x000000010a00780c */ /* 0x000fe20003f64270 */
[-C--:B------:R-:W-:Y:S01]  /*8e80*/  FMUL R9, R122, R11.reuse ;  /* 0x0000000b7a097220 */ /* 0x080fe20000400000 */
[----:B------:R-:W-:Y:S01]  /*8e90*/  LEA.HI.X R3, R16, UR5, R19, 0x2, P2 ;  /* 0x0000000510037c11 */ /* 0x000fe200090f1413 */
[----:B------:R-:W-:Y:S01]  /*8ea0*/  FMUL R123, R123, R11 ;  /* 0x0000000b7b7b7220 */ /* 0x000fe20000400000 */
[----:B------:R-:W-:Y:S01]  /*8eb0*/  F2FP.TF32.F32.PACK_B R7, R7 ;  /* 0x00000007ff07723e */ /* 0x000fe200024050ff */
[-C--:B------:R-:W-:Y:S01]  /*8ec0*/  FMUL R125, R125, R11.reuse ;  /* 0x0000000b7d7d7220 */ /* 0x080fe20000400000 */
[----:B------:R-:W-:Y:S01]  /*8ed0*/  ISETP.GT.AND P4, PT, R10, RZ, PT ;  /* 0x000000ff0a00720c */ /* 0x000fe20003f84270 */
[-C--:B------:R-:W-:Y:S01]  /*8ee0*/  FMUL R127, R127, R11.reuse ;  /* 0x0000000b7f7f7220 */ /* 0x080fe20000400000 */
[C---:B------:R-:W-:Y:S01]  /*8ef0*/  ISETP.GT.AND P1, PT, R0.reuse, RZ, P3 ;  /* 0x000000ff0000720c */ /* 0x040fe20001f24270 */
[----:B------:R0:W-:Y:S01]  /*8f00*/  @P0 STG.E desc[UR12][R2.64], R7 ;  /* 0x0000000702000986 */ /* 0x0001e2000c10190c */
[C---:B------:R-:W-:Y:S01]  /*8f10*/  ISETP.GT.AND P2, PT, R0.reuse, 0x8, P4 ;  /* 0x000000080000780c */ /* 0x040fe20002744270 */
[-C--:B------:R-:W-:Y:S01]  /*8f20*/  FMUL R129, R129, R11.reuse ;  /* 0x0000000b81817220 */ /* 0x080fe20000400000 */
[----:B------:R-:W-:Y:S01]  /*8f30*/  ISETP.GT.AND P0, PT, R0, 0x8, P3 ;  /* 0x000000080000780c */ /* 0x000fe20001f04270 */
[-C--:B---3--:R-:W-:Y:S01]  /*8f40*/  FMUL R15, R130, R11.reuse ;  /* 0x0000000b820f7220 */ /* 0x088fe20000400000 */
[----:B------:R-:W-:Y:S01]  /*8f50*/  SHF.L.U64.HI R5, R13, 0x2, R12 ;  /* 0x000000020d057819 */ /* 0x000fe2000001020c */
[-C--:B------:R-:W-:Y:S01]  /*8f60*/  FMUL R131, R131, R11.reuse ;  /* 0x0000000b83837220 */ /* 0x080fe20000400000 */
[-C--:B------:R-:W-:Y:S01]  /*8f70*/  LEA R4, P3, R13, R2.reuse, 0x2 ;  /* 0x000000020d047211 */ /* 0x080fe200078610ff */
[----:B------:R-:W-:Y:S01]  /*8f80*/  FMUL R13, R126, R11 ;  /* 0x0000000b7e0d7220 */ /* 0x000fe20000400000 */
[----:B------:R-:W-:Y:S01]  /*8f90*/  F2FP.TF32.F32.PACK_B R121, R121 ;  /* 0x00000079ff79723e */ /* 0x000fe200024050ff */
[----:B------:R-:W-:Y:S01]  /*8fa0*/  FMUL R17, R132, R11 ;  /* 0x0000000b84117220 */ /* 0x000fe20000400000 */
[----:B------:R-:W-:Y:S01]  /*8fb0*/  F2FP.TF32.F32.PACK_B R9, R9 ;  /* 0x00000009ff09723e */ /* 0x000fe200024050ff */
[----:B------:R-:W-:Y:S01]  /*8fc0*/  IMAD.X R5, R5, 0x1, R3, P3 ;  /* 0x0000000105057824 */ /* 0x000fe200018e0603 */
[----:B------:R-:W-:Y:S01]  /*8fd0*/  ISETP.GT.AND P5, PT, R10, 0x8, PT ;  /* 0x000000080a00780c */ /* 0x000fe20003fa4270 */
[----:B------:R-:W-:Y:S01]  /*8fe0*/  @P1 STG.E desc[UR12][R2.64+0x4], R121 ;  /* 0x0000047902001986 */ /* 0x000fe2000c10190c */
[----:B------:R-:W-:Y:S01]  /*8ff0*/  F2FP.TF32.F32.PACK_B R123, R123 ;  /* 0x0000007bff7b723e */ /* 0x000fe200024050ff */
[-C--:B0-----:R-:W-:Y:S01]  /*9000*/  FMUL R7, R124, R11.reuse ;  /* 0x0000000b7c077220 */ /* 0x081fe20000400000 */
[----:B------:R-:W-:Y:S01]  /*9010*/  ISETP.GT.AND P4, PT, R10, 0x9, PT ;  /* 0x000000090a00780c */ /* 0x000fe20003f84270 */
[----:B------:R0:W-:Y:S01]  /*9020*/  @P2 STG.E desc[UR12][R4.64], R9 ;  /* 0x0000000904002986 */ /* 0x0001e2000c10190c */
[C---:B------:R-:W-:Y:S01]  /*9030*/  ISETP.GT.AND P1, PT, R0.reuse, RZ, P5 ;  /* 0x000000ff0000720c */ /* 0x040fe20002f24270 */
[-C--:B------:R-:W-:Y:S01]  /*9040*/  FMUL R133, R133, R11.reuse ;  /* 0x0000000b85857220 */ /* 0x080fe20000400000 */
[C---:B------:R-:W-:Y:S01]  /*9050*/  ISETP.GT.AND P2, PT, R0.reuse, RZ, P4 ;  /* 0x000000ff0000720c */ /* 0x040fe20002744270 */
[----:B------:R-:W-:Y:S01]  /*9060*/  @P0 STG.E desc[UR12][R4.64+0x4], R123 ;  /* 0x0000047b04000986 */ /* 0x000fe2000c10190c */
[----:B------:R-:W-:Y:S01]  /*9070*/  ISETP.GT.AND P0, PT, R0, 0x8, P5 ;  /* 0x000000080000780c */ /* 0x000fe20002f04270 */
[----:B------:R-:W-:Y:S01]  /*9080*/  FMUL R19, R134, R11 ;  /* 0x0000000b86137220 */ /* 0x000fe20000400000 */
[----:B------:R-:W-:Y:S01]  /*9090*/  F2FP.TF32.F32.PACK_B R7, R7 ;  /* 0x00000007ff07723e */ /* 0x000fe200024050ff */
[----:B------:R-:W-:Y:S01]  /*90a0*/  FMUL R135, R135, R11 ;  /* 0x0000000b87877220 */ /* 0x000fe20000400000 */
[----:B------:R-:W-:Y:S01]  /*90b0*/  F2FP.TF32.F32.PACK_B R125, R125 ;  /* 0x0000007dff7d723e */ /* 0x000fe200024050ff */
[----:B------:R-:W-:Y:S01]  /*90c0*/  FMUL R137, R137, R11 ;  /* 0x0000000b89897220 */ /* 0x000fe20000400000 */
[----:B------:R-:W-:Y:S01]  /*90d0*/  F2FP.TF32.F32.PACK_B R13, R13 ;  /* 0x0000000dff0d723e */ /* 0x000fe200024050ff */
[-C--:B0-----:R-:W-:Y:S01]  /*90e0*/  FMUL R9, R128, R11.reuse ;  /* 0x0000000b80097220 */ /* 0x081fe20000400000 */
[----:B------:R-:W-:Y:S01]  /*90f0*/  ISETP.GT.AND P3, PT, R10, 0x10, PT ;  /* 0x000000100a00780c */ /* 0x000fe20003f64270 */
[----:B------:R-:W-:Y:S01]  /*9100*/  @P1 STG.E desc[UR12][R2.64+0x20], R7 ;  /* 0x0000200702001986 */ /* 0x000fe2000c10190c */
[----:B------:R-:W-:Y:S01]  /*9110*/  ISETP.GT.AND P1, PT, R0, 0x8, P4 ;  /* 0x000000080000780c */ /* 0x000fe20002724270 */
[----:B------:R-:W-:Y:S01]  /*9120*/  FMUL R139, R139, R11 ;  /* 0x0000000b8b8b7220 */ /* 0x000fe20000400000 */
[----:B------:R-:W-:Y:S01]  /*9130*/  F2FP.TF32.F32.PACK_B R127, R127 ;  /* 0x0000007fff7f723e */ /* 0x000fe200024050ff */
[----:B------:R-:W-:Y:S01]  /*9140*/  @P2 STG.E desc[UR12][R2.64+0x24], R125 ;  /* 0x0000247d02002986 */ /* 0x000fe2000c10190c */
[----:B------:R-:W-:Y:S01]  /*9150*/  F2FP.TF32.F32.PACK_B R9, R9 ;  /* 0x00000009ff09723e */ /* 0x000fe200024050ff */
[-C--:B------:R-:W-:Y:S01]  /*9160*/  FMUL R141, R141, R11.reuse ;  /* 0x0000000b8d8d7220 */ /* 0x080fe20000400000 */
[----:B------:R-:W-:Y:S01]  /*9170*/  ISETP.GT.AND P2, PT, R10, 0x11, PT ;  /* 0x000000110a00780c */ /* 0x000fe20003f44270 */
[----:B------:R-:W-:Y:S01]  /*9180*/  @P0 STG.E desc[UR12][R4.64+0x20], R13 ;  /* 0x0000200d04000986 */ /* 0x000fe2000c10190c */
[----:B------:R-:W-:Y:S01]  /*9190*/  ISETP.GT.AND P0, PT, R0, RZ, P3 ;  /* 0x000000ff0000720c */ /* 0x000fe20001f04270 */
[----:B------:R-:W-:Y:S01]  /*91a0*/  FMUL R143, R143, R11 ;  /* 0x0000000b8f8f7220 */ /* 0x000fe20000400000 */
[----:B------:R-:W-:Y:S01]  /*91b0*/  F2FP.TF32.F32.PACK_B R129, R129 ;  /* 0x00000081ff81723e */ /* 0x000fe200024050ff */
[----:B------:R-:W-:Y:S01]  /*91c0*/  FMUL R145, R145, R11 ;  /* 0x0000000b91917220 */ /* 0x000fe20000400000 */
[----:B------:R-:W-:Y:S01]  /*91d0*/  F2FP.TF32.F32.PACK_B R15, R15 ;  /* 0x0000000fff0f723e */ /* 0x000fe200024050ff */
[----:B------:R-:W-:Y:S01]  /*91e0*/  @P1 STG.E desc[UR12][R4.64+0x24], R127 ;  /* 0x0000247f04001986 */ /* 0x000fe2000c10190c */
[----:B------:R-:W-:Y:S01]  /*91f0*/  F2FP.TF32.F32.PACK_B R131, R131 ;  /* 0x00000083ff83723e */ /* 0x000fe200024050ff */
[-C--:B------:R-:W-:Y:S01]  /*9200*/  FMUL R147, R147, R11.reuse ;  /* 0x0000000b93937220 */ /* 0x080fe20000400000 */
[----:B------:R-:W-:Y:S01]  /*9210*/  SHF.L.U64.HI R21, R20, 0x8, R21 ;  /* 0x0000000814157819 */ /* 0x000fe20000010215 */
[----:B------:R-:W-:Y:S01]  /*9220*/  FMUL R149, R149, R11 ;  /* 0x0000000b95957220 */ /* 0x000fe20000400000 */
[----:B------:R-:W-:Y:S01]  /*9230*/  F2FP.TF32.F32.PACK_B R17, R17 ;  /* 0x00000011ff11723e */ /* 0x000fe200024050ff */
[-C--:B------:R-:W-:Y:S01]  /*9240*/  FMUL R23, R150, R11.reuse ;  /* 0x0000000b96177220 */ /* 0x080fe20000400000 */
[----:B------:R-:W-:Y:S01]  /*9250*/  ISETP.GT.AND P1, PT, R10, 0x19, PT ;  /* 0x000000190a00780c */ /* 0x000fe20003f24270 */
[----:B------:R0:W-:Y:S01]  /*9260*/  @P0 STG.E desc[UR12][R2.64+0x40], R9 ;  /* 0x0000400902000986 */ /* 0x0001e2000c10190c */
[----:B------:R-:W-:Y:S01]  /*9270*/  ISETP.GT.AND P0, PT, R0, RZ, P2 ;  /* 0x000000ff0000720c */ /* 0x000fe20001704270 */
[----:B------:R-:W-:Y:S01]  /*9280*/  FMUL R151, R151, R11 ;  /* 0x0000000b97977220 */ /* 0x000fe20000400000 */
[----:B------:R-:W-:Y:S01]  /*9290*/  F2FP.TF32.F32.PACK_B R133, R133 ;  /* 0x00000085ff85723e */ /* 0x000fe200024050ff */
        /* <DEDUP_REMOVED lines=8> */
[----:B0-----:R-:W-:Y:S01]  /*9320*/  IMAD.SHL.U32 R9, R20, 0x100, RZ ;  /* 0x0000010014097824 */ /* 0x001fe200078e00ff */
[----:B------:R-:W-:Y:S01]  /*9330*/  ISETP.GT.AND P5, PT, R10, 0x28, PT ;  /* 0x000000280a00780c */ /* 0x000fe20003fa4270 */
[----:B------:R0:W-:Y:S01]  /*9340*/  @P0 STG.E desc[UR12][R2.64+0x44], R129 ;  /* 0x0000448102000986 */ /* 0x0001e2000c10190c */
[----:B------:R-:W-:Y:S01]  /*9350*/  ISETP.GT.AND P0, PT, R0, 0x8, P3 ;  /* 0x000000080000780c */ /* 0x000fe20001f04270 */
[-C--:B------:R-:W-:Y:S01]  /*9360*/  FMUL R99, R99, R11.reuse ;  /* 0x0000000b63637220 */ /* 0x080fe20000400000 */
[----:B------:R-:W-:Y:S01]  /*9370*/  LOP3.LUT R13, R9, 0x4, RZ, 0xfc, !PT ;  /* 0x00000004090d7812 */ /* 0x000fe200078efcff */
[-C--:B------:R-:W-:Y:S01]  /*9380*/  FMUL R103, R103, R11.reuse ;  /* 0x0000000b67677220 */ /* 0x080fe20000400000 */
[C---:B------:R-:W-:Y:S01]  /*9390*/  ISETP.GT.AND P4, PT, R10.reuse, 0x29, PT ;  /* 0x000000290a00780c */ /* 0x040fe20003f84270 */
[----:B------:R-:W-:Y:S01]  /*93a0*/  FMUL R107, R107, R11 ;  /* 0x0000000b6b6b7220 */ /* 0x000fe20000400000 */
[----:B------:R-:W-:Y:S01]  /*93b0*/  F2FP.TF32.F32.PACK_B R141, R141 ;  /* 0x0000008dff8d723e */ /* 0x000fe200024050ff */
[----:B------:R-:W-:Y:S01]  /*93c0*/  FMUL R111, R111, R11 ;  /* 0x0000000b6f6f7220 */ /* 0x000fe20000400000 */
[----:B------:R-:W-:Y:S01]  /*93d0*/  F2FP.TF32.F32.PACK_B R143, R143 ;  /* 0x0000008fff8f723e */ /* 0x000fe200024050ff */
[-C--:B------:R-:W-:Y:S01]  /*93e0*/  FMUL R113, R113, R11.reuse ;  /* 0x0000000b71717220 */ /* 0x080fe20000400000 */
[----:B------:R-:W-:Y:S01]  /*93f0*/  ISETP.GT.AND P3, PT, R10, 0x30, PT ;  /* 0x000000300a00780c */ /* 0x000fe20003f64270 */
[----:B0-----:R-:W-:Y:S01]  /*9400*/  FMUL R129, R90, R11 ;  /* 0x0000000b5a817220 */ /* 0x001fe20000400000 */
[----:B------:R-:W-:Y:S01]  /*9410*/  F2FP.TF32.F32.PACK_B R145, R145 ;  /* 0x00000091ff91723e */ /* 0x000fe200024050ff */
[----:B------:R0:W-:Y:S01]  /*9420*/  @P0 STG.E desc[UR12][R4.64+0x40], R15 ;  /* 0x0000400f04000986 */ /* 0x0001e2000c10190c */
[----:B------:R-:W-:Y:S01]  /*9430*/  ISETP.GT.AND P0, PT, R0, 0x8, P2 ;  /* 0x000000080000780c */ /* 0x000fe20001704270 */
[-C--:B------:R-:W-:Y:S01]  /*9440*/  FMUL R115, R115, R11.reuse ;  /* 0x0000000b73737220 */ /* 0x080fe20000400000 */
[----:B------:R-:W-:Y:S01]  /*9450*/  ISETP.GT.AND P2, PT, R10, 0x18, PT ;  /* 0x000000180a00780c */ /* 0x000fe20003f44270 */
        /* <DEDUP_REMOVED lines=10> */
[----:B------:R1:W-:Y:S01]  /*9500*/  @P0 STG.E desc[UR12][R4.64+0x44], R131 ;  /* 0x0000448304000986 */ /* 0x0003e2000c10190c */
[-C--:B------:R-:W-:Y:S01]  /*9510*/  IADD3 R6, P0, R9, R2.reuse, RZ ;  /* 0x0000000209067210 */ /* 0x080fe20007f1e0ff */
[----:B------:R-:W-:Y:S01]  /*9520*/  FMUL R69, R69, R11 ;  /* 0x0000000b45457220 */ /* 0x000fe20000400000 */
[----:B------:R-:W-:Y:S01]  /*9530*/  F2FP.TF32.F32.PACK_B R89, R89 ;  /* 0x00000059ff59723e */ /* 0x000fe200024050ff */
[----:B------:R-:W-:Y:S01]  /*9540*/  FMUL R71, R71, R11 ;  /* 0x0000000b47477220 */ /* 0x000fe20000400000 */
[----:B------:R-:W-:Y:S01]  /*9550*/  F2FP.TF32.F32.PACK_B R129, R129 ;  /* 0x00000081ff81723e */ /* 0x000fe200024050ff */
[--C-:B------:R-:W-:Y:S01]  /*9560*/  IMAD.X R7, R21, 0x1, R3.reuse, P0 ;  /* 0x0000000115077824 */ /* 0x100fe200000e0603 */
[----:B------:R-:W-:Y:S01]  /*9570*/  IADD3 R14, P0, R13, R2, RZ ;  /* 0x000000020d0e7210 */ /* 0x000fe20007f1e0ff */
[----:B------:R-:W-:Y:S01]  /*9580*/  FMUL R73, R73, R11 ;  /* 0x0000000b49497220 */ /* 0x000fe20000400000 */
[----:B------:R-:W-:Y:S01]  /*9590*/  F2FP.TF32.F32.PACK_B R91, R91 ;  /* 0x0000005bff5b723e */ /* 0x000fe200024050ff */
[----:B------:R-:W-:Y:S01]  /*95a0*/  FMUL R75, R75, R11 ;  /* 0x0000000b4b4b7220 */ /* 0x000fe20000400000 */
[----:B------:R-:W-:Y:S01]  /*95b0*/  F2FP.TF32.F32.PACK_B R95, R95 ;  /* 0x0000005fff5f723e */ /* 0x000fe200024050ff */
[----:B0-----:R-:W-:Y:S01]  /*95c0*/  IMAD.X R15, R21, 0x1, R3, P0 ;  /* 0x00000001150f7824 */ /* 0x001fe200000e0603 */
[----:B------:R-:W-:Y:S01]  /*95d0*/  ISETP.GT.AND P0, PT, R0, RZ, P2 ;  /* 0x000000ff0000720c */ /* 0x000fe20001704270 */
[----:B-1----:R-:W-:Y:S01]  /*95e0*/  FMUL R131, R92, R11 ;  /* 0x0000000b5c837220 */ /* 0x002fe20000400000 */
        /* <DEDUP_REMOVED lines=53> */
[----:B------:R-:W-:Y:S01]  /*9940*/  @P0 STG.E desc[UR12][R4.64+0x64], R135 ;  /* 0x0000648704000986 */ /* 0x000fe2000c10190c */
[----:B------:R-:W-:Y:S01]  /*9950*/  ISETP.GT.AND P0, PT, R0, RZ, P2 ;  /* 0x000000ff0000720c */ /* 0x000fe20001704270 */
[----:B------:R-:W-:Y:S01]  /*9960*/  FMUL R53, R53, R11 ;  /* 0x0000000b35357220 */ /* 0x000fe20000400000 */
[----:B------:R-:W-:Y:S01]  /*9970*/  F2FP.TF32.F32.PACK_B R19, R19 ;  /* 0x00000013ff13723e */ /* 0x000fe200024050ff */
[----:B------:R-:W-:Y:S01]  /*9980*/  FMUL R55, R55, R11 ;  /* 0x0000000b37377220 */ /* 0x000fe20000400000 */
[----:B------:R-:W-:-:S02]  /*9990*/  F2FP.TF32.F32.PACK_B R85, R85 ;  /* 0x00000055ff55723e */ /* 0x000fc400024050ff */
[----:B------:R-:W-:Y:S02]  /*99a0*/  F2FP.TF32.F32.PACK_B R87, R87 ;  /* 0x00000057ff57723e */ /* 0x000fe400024050ff */
[----:B------:R-:W-:Y:S02]  /*99b0*/  F2FP.TF32.F32.PACK_B R25, R25 ;  /* 0x00000019ff19723e */ /* 0x000fe400024050ff */
[----:B------:R-:W-:Y:S02]  /*99c0*/  F2FP.TF32.F32.PACK_B R27, R27 ;  /* 0x0000001bff1b723e */ /* 0x000fe400024050ff */
[----:B------:R-:W-:Y:S01]  /*99d0*/  F2FP.TF32.F32.PACK_B R29, R29 ;  /* 0x0000001dff1d723e */ /* 0x000fe200024050ff */
[----:B------:R0:W-:Y:S01]  /*99e0*/  @P0 STG.E desc[UR12][R2.64+0x80], R17 ;  /* 0x0000801102000986 */ /* 0x0001e2000c10190c */
[----:B------:R-:W-:Y:S02]  /*99f0*/  ISETP.GT.AND P0, PT, R0, RZ, P1 ;  /* 0x000000ff0000720c */ /* 0x000fe40000f04270 */
[----:B------:R-:W-:-:S02]  /*9a00*/  F2FP.TF32.F32.PACK_B R31, R31 ;  /* 0x0000001fff1f723e */ /* 0x000fc400024050ff */
[----:B------:R-:W-:Y:S02]  /*9a10*/  F2FP.TF32.F32.PACK_B R33, R33 ;  /* 0x00000021ff21723e */ /* 0x000fe400024050ff */
[----:B------:R-:W-:Y:S02]  /*9a20*/  F2FP.TF32.F32.PACK_B R35, R35 ;  /* 0x00000023ff23723e */ /* 0x000fe400024050ff */
[----:B------:R-:W-:Y:S02]  /*9a30*/  F2FP.TF32.F32.PACK_B R37, R37 ;  /* 0x00000025ff25723e */ /* 0x000fe400024050ff */
[----:B------:R-:W-:Y:S01]  /*9a40*/  F2FP.TF32.F32.PACK_B R39, R39 ;  /* 0x00000027ff27723e */ /* 0x000fe200024050ff */
[----:B0-----:R-:W-:Y:S01]  /*9a50*/  FMUL R17, R140, R11 ;  /* 0x0000000b8c117220 */ /* 0x001fe20000400000 */
[----:B------:R-:W-:Y:S01]  /*9a60*/  F2FP.TF32.F32.PACK_B R41, R41 ;  /* 0x00000029ff29723e */ /* 0x000fe200024050ff */
[----:B------:R-:W-:Y:S01]  /*9a70*/  @P0 STG.E desc[UR12][R2.64+0x84], R137 ;  /* 0x0000848902000986 */ /* 0x000fe2000c10190c */
[----:B------:R-:W-:-:S02]  /*9a80*/  ISETP.GT.AND P0, PT, R0, 0x8, P2 ;  /* 0x000000080000780c */ /* 0x000fc40001704270 */
[----:B------:R-:W-:Y:S02]  /*9a90*/  F2FP.TF32.F32.PACK_B R17, R17 ;  /* 0x00000011ff11723e */ /* 0x000fe400024050ff */
[----:B------:R-:W-:Y:S02]  /*9aa0*/  ISETP.GT.AND P2, PT, R10, 0x38, PT ;  /* 0x000000380a00780c */ /* 0x000fe40003f44270 */
[----:B------:R-:W-:Y:S02]  /*9ab0*/  F2FP.TF32.F32.PACK_B R43, R43 ;  /* 0x0000002bff2b723e */ /* 0x000fe400024050ff */
[----:B------:R-:W-:Y:S02]  /*9ac0*/  F2FP.TF32.F32.PACK_B R45, R45 ;  /* 0x0000002dff2d723e */ /* 0x000fe400024050ff */
[----:B------:R-:W-:Y:S02]  /*9ad0*/  F2FP.TF32.F32.PACK_B R47, R47 ;  /* 0x0000002fff2f723e */ /* 0x000fe400024050ff */
[----:B------:R-:W-:Y:S01]  /*9ae0*/  F2FP.TF32.F32.PACK_B R49, R49 ;  /* 0x00000031ff31723e */ /* 0x000fe200024050ff */
[----:B------:R0:W-:Y:S01]  /*9af0*/  @P0 STG.E desc[UR12][R4.64+0x80], R19 ;  /* 0x0000801304000986 */ /* 0x0001e2000c10190c */
[----:B------:R-:W-:-:S02]  /*9b00*/  ISETP.GT.AND P0, PT, R0, 0x8, P1 ;  /* 0x000000080000780c */ /* 0x000fc40000f04270 */
[----:B------:R-:W-:Y:S02]  /*9b10*/  F2FP.TF32.F32.PACK_B R51, R51 ;  /* 0x00000033ff33723e */ /* 0x000fe400024050ff */
[----:B------:R-:W-:Y:S01]  /*9b20*/  F2FP.TF32.F32.PACK_B R53, R53 ;  /* 0x00000035ff35723e */ /* 0x000fe200024050ff */
[----:B0-----:R-:W-:-:S08]  /*9b30*/  FMUL R19, R142, R11 ;  /* 0x0000000b8e137220 */ /* 0x001fd00000400000 */
[----:B------:R-:W-:Y:S01]  /*9b40*/  @P0 STG.E desc[UR12][R4.64+0x84], R139 ;  /* 0x0000848b04000986 */ /* 0x000fe2000c10190c */
[----:B------:R-:W-:Y:S02]  /*9b50*/  ISETP.GT.AND P0, PT, R0, RZ, P5 ;  /* 0x000000ff0000720c */ /* 0x000fe40002f04270 */
[----:B------:R-:W-:-:S11]  /*9b60*/  F2FP.TF32.F32.PACK_B R19, R19 ;  /* 0x00000013ff13723e */ /* 0x000fd600024050ff */
[----:B------:R0:W-:Y:S01]  /*9b70*/  @P0 STG.E desc[UR12][R2.64+0xa0], R17 ;  /* 0x0000a01102000986 */ /* 0x0001e2000c10190c */
[----:B------:R-:W-:Y:S01]  /*9b80*/  ISETP.GT.AND P0, PT, R0, RZ, P4 ;  /* 0x000000ff0000720c */ /* 0x000fe20002704270 */
[----:B0-----:R-:W-:-:S12]  /*9b90*/  FMUL R17, R144, R11 ;  /* 0x0000000b90117220 */ /* 0x001fd80000400000 */
[----:B------:R-:W-:Y:S01]  /*9ba0*/  @P0 STG.E desc[UR12][R2.64+0xa4], R141 ;  /* 0x0000a48d02000986 */ /* 0x000fe2000c10190c */
[----:B------:R-:W-:Y:S02]  /*9bb0*/  ISETP.GT.AND P0, PT, R0, 0x8, P5 ;  /* 0x000000080000780c */ /* 0x000fe40002f04270 */
[----:B------:R-:W-:-:S11]  /*9bc0*/  F2FP.TF32.F32.PACK_B R17, R17 ;  /* 0x00000011ff11723e */ /* 0x000fd600024050ff */
[----:B------:R0:W-:Y:S01]  /*9bd0*/  @P0 STG.E desc[UR12][R4.64+0xa0], R19 ;  /* 0x0000a01304000986 */ /* 0x0001e2000c10190c */
[----:B------:R-:W-:Y:S01]  /*9be0*/  ISETP.GT.AND P0, PT, R0, 0x8, P4 ;  /* 0x000000080000780c */ /* 0x000fe20002704270 */
[----:B0-----:R-:W-:-:S12]  /*9bf0*/  FMUL R19, R146, R11 ;  /* 0x0000000b92137220 */ /* 0x001fd80000400000 */
[----:B------:R-:W-:Y:S01]  /*9c00*/  @P0 STG.E desc[UR12][R4.64+0xa4], R143 ;  /* 0x0000a48f04000986 */ /* 0x000fe2000c10190c */
[----:B------:R-:W-:Y:S02]  /*9c10*/  ISETP.GT.AND P0, PT, R0, RZ, P3 ;  /* 0x000000ff0000720c */ /* 0x000fe40001f04270 */
[----:B------:R-:W-:-:S11]  /*9c20*/  F2FP.TF32.F32.PACK_B R19, R19 ;  /* 0x00000013ff13723e */ /* 0x000fd600024050ff */
[----:B------:R0:W-:Y:S01]  /*9c30*/  @P0 STG.E desc[UR12][R2.64+0xc0], R17 ;  /* 0x0000c01102000986 */ /* 0x0001e2000c10190c */
[----:B------:R-:W-:-:S04]  /*9c40*/  ISETP.GT.AND P0, PT, R10, 0x31, PT ;  /* 0x000000310a00780c */ /* 0x000fc80003f04270 */
[----:B------:R-:W-:Y:S01]  /*9c50*/  ISETP.GT.AND P1, PT, R0, RZ, P0 ;  /* 0x000000ff0000720c */ /* 0x000fe20000724270 */
[----:B0-----:R-:W-:-:S05]  /*9c60*/  FMUL R17, R148, R11 ;  /* 0x0000000b94117220 */ /* 0x001fca0000400000 */
[----:B------:R-:W-:-:S07]  /*9c70*/  F2FP.TF32.F32.PACK_B R17, R17 ;  /* 0x00000011ff11723e */ /* 0x000fce00024050ff */
[----:B------:R-:W-:Y:S01]  /*9c80*/  @P1 STG.E desc[UR12][R2.64+0xc4], R145 ;  /* 0x0000c49102001986 */ /* 0x000fe2000c10190c */
[----:B------:R-:W-:-:S13]  /*9c90*/  ISETP.GT.AND P1, PT, R0, 0x8, P3 ;  /* 0x000000080000780c */ /* 0x000fda0001f24270 */
[----:B------:R0:W-:Y:S01]  /*9ca0*/  @P1 STG.E desc[UR12][R4.64+0xc0], R19 ;  /* 0x0000c01304001986 */ /* 0x0001e2000c10190c */
[----:B------:R-:W-:Y:S02]  /*9cb0*/  ISETP.GT.AND P1, PT, R0, 0x8, P0 ;  /* 0x000000080000780c */ /* 0x000fe40000724270 */
[----:B0-----:R-:W-:-:S11]  /*9cc0*/  LOP3.LUT R19, R9, 0x20, RZ, 0xfc, !PT ;  /* 0x0000002009137812 */ /* 0x001fd600078efcff */
[----:B------:R-:W-:Y:S01]  /*9cd0*/  @P1 STG.E desc[UR12][R4.64+0xc4], R147 ;  /* 0x0000c49304001986 */ /* 0x000fe2000c10190c */
[----:B------:R-:W-:-:S13]  /*9ce0*/  ISETP.GT.AND P1, PT, R0, RZ, P2 ;  /* 0x000000ff0000720c */ /* 0x000fda0001724270 */
[----:B------:R-:W-:Y:S01]  /*9cf0*/  @P1 STG.E desc[UR12][R2.64+0xe0], R17 ;  /* 0x0000e01102001986 */ /* 0x000fe2000c10190c */
[----:B------:R-:W-:-:S04]  /*9d00*/  ISETP.GT.AND P1, PT, R10, 0x39, PT ;  /* 0x000000390a00780c */ /* 0x000fc80003f24270 */
[----:B------:R-:W-:-:S13]  /*9d10*/  ISETP.GT.AND P6, PT, R0, RZ, P1 ;  /* 0x000000ff0000720c */ /* 0x000fda0000fc4270 */
[----:B------:R-:W-:Y:S01]  /*9d20*/  @P6 STG.E desc[UR12][R2.64+0xe4], R149 ;  /* 0x0000e49502006986 */ /* 0x000fe2000c10190c */
[----:B------:R-:W-:-:S13]  /*9d30*/  ISETP.GT.AND P6, PT, R0, 0x8, P2 ;  /* 0x000000080000780c */ /* 0x000fda00017c4270 */
[----:B------:R0:W-:Y:S01]  /*9d40*/  @P6 STG.E desc[UR12][R4.64+0xe0], R23 ;  /* 0x0000e01704006986 */ /* 0x0001e2000c10190c */
[----:B------:R-:W-:Y:S02]  /*9d50*/  ISETP.GT.AND P6, PT, R0, 0x8, P1 ;  /* 0x000000080000780c */ /* 0x000fe40000fc4270 */
[----:B0-----:R-:W-:-:S11]  /*9d60*/  LOP3.LUT R23, R9, 0x24, RZ, 0xfc, !PT ;  /* 0x0000002409177812 */ /* 0x001fd600078efcff */
[----:B------:R-:W-:Y:S01]  /*9d70*/  @P6 STG.E desc[UR12][R4.64+0xe4], R151 ;  /* 0x0000e49704006986 */ /* 0x000fe2000c10190c */
[----:B------:R-:W-:-:S05]  /*9d80*/  IADD3 R122, P6, R19, R2, RZ ;  /* 0x00000002137a7210 */ /* 0x000fca0007fde0ff */
[----:B------:R-:W-:Y:S01]  /*9d90*/  IMAD.X R123, R21, 0x1, R3, P6 ;  /* 0x00000001157b7824 */ /* 0x000fe200030e0603 */
[----:B------:R-:W-:-:S04]  /*9da0*/  ISETP.GT.AND P6, PT, R10, RZ, PT ;  /* 0x000000ff0a00720c */ /* 0x000fc80003fc4270 */
[----:B------:R-:W-:-:S13]  /*9db0*/  ISETP.GT.AND P6, PT, R0, 0x40, P6 ;  /* 0x000000400000780c */ /* 0x000fda00037c4270 */
[----:B------:R-:W-:Y:S01]  /*9dc0*/  @P6 STG.E desc[UR12][R6.64], R121 ;  /* 0x0000007906006986 */ /* 0x000fe2000c10190c */
[----:B------:R-:W-:-:S05]  /*9dd0*/  IADD3 R124, P6, R23, R2, RZ ;  /* 0x00000002177c7210 */ /* 0x000fca0007fde0ff */
[----:B------:R-:W-:Y:S01]  /*9de0*/  IMAD.X R125, R21, 0x1, R3, P6 ;  /* 0x00000001157d7824 */ /* 0x000fe200030e0603 */
[----:B------:R-:W-:-:S04]  /*9df0*/  ISETP.GT.AND P6, PT, R10, 0x1, PT ;  /* 0x000000010a00780c */ /* 0x000fc80003fc4270 */
[----:B------:R-:W-:-:S13]  /*9e00*/  ISETP.GT.AND P6, PT, R0, 0x40, P6 ;  /* 0x000000400000780c */ /* 0x000fda00037c4270 */
[----:B------:R0:W-:Y:S01]  /*9e10*/  @P6 STG.E desc[UR12][R14.64], R89 ;  /* 0x000000590e006986 */ /* 0x0001e2000c10190c */
[----:B------:R-:W-:-:S05]  /*9e20*/  IADD3 R16, P6, R9, R4, RZ ;  /* 0x0000000409107210 */ /* 0x000fca0007fde0ff */
[----:B------:R-:W-:Y:S01]  /*9e30*/  IMAD.X R17, R21, 0x1, R5, P6 ;  /* 0x0000000115117824 */ /* 0x000fe200030e0605 */
[----:B------:R-:W-:-:S04]  /*9e40*/  ISETP.GT.AND P6, PT, R10, RZ, PT ;  /* 0x000000ff0a00720c */ /* 0x000fc80003fc4270 */
[----:B------:R-:W-:Y:S02]  /*9e50*/  ISETP.GT.AND P6, PT, R0, 0x48, P6 ;  /* 0x000000480000780c */ /* 0x000fe400037c4270 */
[C---:B0-----:R-:W-:Y:S02]  /*9e60*/  LOP3.LUT R15, R9.reuse, 0x40, RZ, 0xfc, !PT ;  /* 0x00000040090f7812 */ /* 0x041fe400078efcff */
[----:B------:R-:W-:-:S09]  /*9e70*/  LOP3.LUT R89, R9, 0x44, RZ, 0xfc, !PT ;  /* 0x0000004409597812 */ /* 0x000fd200078efcff */
        /* <DEDUP_REMOVED lines=8> */
[----:B------:R-:W-:-:S04]  /*9f00*/  ISETP.GT.AND P6, PT, R10, 0x8, PT ;  /* 0x000000080a00780c */ /* 0x000fc80003fc4270 */
[----:B------:R-:W-:Y:S01]  /*9f10*/  ISETP.GT.AND P6, PT, R0, 0x40, P6 ;  /* 0x000000400000780c */ /* 0x000fe200037c4270 */
[----:B0-----:R-:W-:-:S05]  /*9f20*/  FMUL R91, R93, R11 ;  /* 0x0000000b5d5b7220 */ /* 0x001fca0000400000 */
[----:B------:R-:W-:-:S07]  /*9f30*/  F2FP.TF32.F32.PACK_B R91, R91 ;  /* 0x0000005bff5b723e */ /* 0x000fce00024050ff */
        /* <DEDUP_REMOVED lines=11> */
[----:B------:R-:W-:Y:S02]  /*9ff0*/  ISETP.GT.AND P6, PT, R0, 0x48, P6 ;  /* 0x000000480000780c */ /* 0x000fe400037c4270 */
[----:B0-----:R-:W-:-:S11]  /*a000*/  LOP3.LUT R91, R9, 0x60, RZ, 0xfc, !PT ;  /* 0x00000060095b7812 */ /* 0x001fd600078efcff */
[----:B------:R0:W-:Y:S01]  /*a010*/  @P6 STG.E desc[UR12][R92.64], R133 ;  /* 0x000000855c006986 */ /* 0x0001e2000c10190c */
[----:B------:R-:W-:-:S05]  /*a020*/  IADD3 R120, P6, R23, R4, RZ ;  /* 0x0000000417787210 */ /* 0x000fca0007fde0ff */
[----:B------:R-:W-:Y:S01]  /*a030*/  IMAD.X R121, R21, 0x1, R5, P6 ;  /* 0x0000000115797824 */ /* 0x000fe200030e0605 */
[----:B------:R-:W-:-:S04]  /*a040*/  ISETP.GT.AND P6, PT, R10, 0x9, PT ;  /* 0x000000090a00780c */ /* 0x000fc80003fc4270 */
[----:B------:R-:W-:Y:S01]  /*a050*/  ISETP.GT.AND P6, PT, R0, 0x48, P6 ;  /* 0x000000480000780c */ /* 0x000fe200037c4270 */
[----:B0-----:R-:W-:Y:S01]  /*a060*/  FMUL R133, R98, R11 ;  /* 0x0000000b62857220 */ /* 0x001fe20000400000 */
[----:B------:R-:W-:-:S04]  /*a070*/  LOP3.LUT R93, R9, 0x64, RZ, 0xfc, !PT ;  /* 0x00000064095d7812 */ /* 0x000fc800078efcff */
        /* <DEDUP_REMOVED lines=88> */
[----:B------:R-:W-:Y:S01]  /*a600*/  ISETP.GT.AND P6, PT, R0, 0x40, P5 ;  /* 0x000000400000780c */ /* 0x000fe20002fc4270 */
[----:B0-----:R-:W-:-:S05]  /*a610*/  FMUL R107, R109, R11 ;  /* 0x0000000b6d6b7220 */ /* 0x001fca0000400000 */
        /* <DEDUP_REMOVED lines=10> */
[----:B------:R-:W-:Y:S02]  /*a6c0*/  ISETP.GT.AND P6, PT, R0, 0x48, P5 ;  /* 0x000000480000780c */ /* 0x000fe40002fc4270 */
[----:B0-----:R-:W-:-:S11]  /*a6d0*/  LOP3.LUT R107, R9, 0xe0, RZ, 0xfc, !PT ;  /* 0x000000e0096b7812 */ /* 0x001fd600078efcff */
        /* <DEDUP_REMOVED lines=17> */
[----:B------:R-:W-:Y:S01]  /*a7f0*/  @P6 STG.E desc[UR12][R128.64], R113 ;  /* 0x0000007180006986 */ /* 0x000fe2000c10190c */
[----:B------:R-:W-:-:S05]  /*a800*/  IADD3 R2, P6, R103, R4, RZ ;  /* 0x0000000467027210 */ /* 0x000fca0007fde0ff */
[----:B------:R-:W-:Y:S01]  /*a810*/  IMAD.X R3, R21, 0x1, R5, P6 ;  /* 0x0000000115037824 */ /* 0x000fe200030e0605 */
[----:B------:R-:W-:-:S13]  /*a820*/  ISETP.GT.AND P6, PT, R0, 0x48, P3 ;  /* 0x000000480000780c */ /* 0x000fda0001fc4270 */
        /* <DEDUP_REMOVED lines=29> */
[----:B------:R-:W-:-:S04]  /*aa00*/  ISETP.GT.AND P6, PT, R10, RZ, PT ;  /* 0x000000ff0a00720c */ /* 0x000fc80003fc4270 */
[----:B------:R-:W-:Y:S01]  /*aa10*/  ISETP.GT.AND P6, PT, R0, 0x80, P6 ;  /* 0x000000800000780c */ /* 0x000fe200037c4270 */
[----:B0-----:R-:W-:-:S05]  /*aa20*/  FMUL R119, R58, R11 ;  /* 0x0000000b3a777220 */ /* 0x001fca0000400000 */
[----:B------:R-:W-:-:S07]  /*aa30*/  F2FP.TF32.F32.PACK_B R119, R119 ;  /* 0x00000077ff77723e */ /* 0x000fce00024050ff */
        /* <DEDUP_REMOVED lines=55> */
[-C--:B0-----:R-:W-:Y:S01]  /*adb0*/  FMUL R111, R67, R11.reuse ;  /* 0x0000000b436f7220 */ /* 0x081fe20000400000 */
[----:B------:R-:W-:-:S04]  /*adc0*/  FMUL R113, R68, R11 ;  /* 0x0000000b44717220 */ /* 0x000fc80000400000 */
[----:B------:R-:W-:Y:S02]  /*add0*/  F2FP.TF32.F32.PACK_B R111, R111 ;  /* 0x0000006fff6f723e */ /* 0x000fe400024050ff */
[----:B------:R-:W-:-:S05]  /*ade0*/  F2FP.TF32.F32.PACK_B R113, R113 ;  /* 0x00000071ff71723e */ /* 0x000fca00024050ff */
[----:B------:R0:W-:Y:S01]  /*adf0*/  @P6 STG.E desc[UR12][R116.64], R65 ;  /* 0x0000004174006986 */ /* 0x0001e2000c10190c */
[----:B------:R-:W-:-:S05]  /*ae00*/  IADD3 R56, P6, R15, R16, RZ ;  /* 0x000000100f387210 */ /* 0x000fca0007fde0ff */
[----:B------:R-:W-:Y:S01]  /*ae10*/  IMAD.X R57, R17, 0x1, R21, P6 ;  /* 0x0000000111397824 */ /* 0x000fe200030e0615 */
[----:B------:R-:W-:-:S04]  /*ae20*/  ISETP.GT.AND P6, PT, R10, 0x10, PT ;  /* 0x000000100a00780c */ /* 0x000fc80003fc4270 */
        /* <DEDUP_REMOVED lines=8> */
[----:B0-----:R-:W-:Y:S01]  /*aeb0*/  IMAD.X R65, R7, 0x1, R21, P6 ;  /* 0x0000000107417824 */ /* 0x001fe200030e0615 */
[----:B------:R-:W-:-:S04]  /*aec0*/  ISETP.GT.AND P6, PT, R10, 0x18, PT ;  /* 0x000000180a00780c */ /* 0x000fc80003fc4270 */
[----:B------:R-:W-:Y:S01]  /*aed0*/  ISETP.GT.AND P6, PT, R0, 0x80, P6 ;  /* 0x000000800000780c */ /* 0x000fe200037c4270 */
[----:B-1----:R-:W-:-:S05]  /*aee0*/  FMUL R111, R70, R11 ;  /* 0x0000000b466f7220 */ /* 0x002fca0000400000 */
        /* <DEDUP_REMOVED lines=89> */
[----:B0-----:R-:W-:-:S05]  /*b480*/  IADD3 R6, P6, R109, R16, RZ ;  /* 0x000000106d067210 */ /* 0x001fca0007fde0ff */
[----:B------:R-:W-:Y:S01]  /*b490*/  IMAD.X R7, R17, 0x1, R21, P6 ;  /* 0x0000000111077824 */ /* 0x000fe200030e0615 */
[----:B------:R-:W-:Y:S01]  /*b4a0*/  ISETP.GT.AND P6, PT, R0, 0x80, P1 ;  /* 0x000000800000780c */ /* 0x000fe20000fc4270 */
[----:B-1----:R-:W-:-:S05]  /*b4b0*/  FMUL R65, R26, R11 ;  /* 0x0000000b1a417220 */ /* 0x002fca0000400000 */
        /* <DEDUP_REMOVED lines=11> */
[----:B------:R1:W-:Y:S01]  /*b570*/  @P6 STG.E desc[UR12][R6.64], R87 ;  /* 0x0000005706006986 */ /* 0x0003e2000c10190c */
[----:B------:R-:W-:-:S05]  /*b580*/  IADD3 R60, P6, R2, R19, RZ ;  /* 0x00000013023c7210 */ /* 0x000fca0007fde0ff */
[----:B------:R-:W-:Y:S01]  /*b590*/  IMAD.X R61, R3, 0x1, R21, P6 ;  /* 0x00000001033d7824 */ /* 0x000fe200030e0615 */
[----:B------:R-:W-:-:S04]  /*b5a0*/  ISETP.GT.AND P6, PT, R10, RZ, PT ;  /* 0x000000ff0a00720c */ /* 0x000fc80003fc4270 */
[----:B------:R-:W-:-:S13]  /*b5b0*/  ISETP.GT.AND P6, PT, R0, 0xc0, P6 ;  /* 0x000000c00000780c */ /* 0x000fda00037c4270 */
[----:B------:R-:W-:Y:S01]  /*b5c0*/  @P6 STG.E desc[UR12][R16.64], R63 ;  /* 0x0000003f10006986 */ /* 0x000fe2000c10190c */
[----:B0-----:R-:W-:-:S05]  /*b5d0*/  IADD3 R58, P6, R2, R23, RZ ;  /* 0x00000017023a7210 */ /* 0x001fca0007fde0ff */
[----:B------:R-:W-:Y:S01]  /*b5e0*/  IMAD.X R59, R3, 0x1, R21, P6 ;  /* 0x00000001033b7824 */ /* 0x000fe200030e0615 */
[----:B------:R-:W-:-:S04]  /*b5f0*/  ISETP.GT.AND P6, PT, R10, 0x1, PT ;  /* 0x000000010a00780c */ /* 0x000fc80003fc4270 */
[----:B------:R-:W-:-:S13]  /*b600*/  ISETP.GT.AND P6, PT, R0, 0xc0, P6 ;  /* 0x000000c00000780c */ /* 0x000fda00037c4270 */
[----:B------:R0:W-:Y:S01]  /*b610*/  @P6 STG.E desc[UR12][R56.64], R25 ;  /* 0x0000001938006986 */ /* 0x0001e2000c10190c */
[----:B-1----:R-:W-:-:S05]  /*b620*/  IADD3 R6, P6, R4, R9, RZ ;  /* 0x0000000904067210 */ /* 0x002fca0007fde0ff */
        /* <DEDUP_REMOVED lines=49> */
[----:B------:R-:W-:Y:S01]  /*b940*/  IADD3 R6, P6, R4, R15, RZ ;  /* 0x0000000f04067210 */ /* 0x000fe20007fde0ff */
[----:B------:R-:W-:-:S04]  /*b950*/  FMUL R15, R34, R11 ;  /* 0x0000000b220f7220 */ /* 0x000fc80000400000 */
[----:B------:R-:W-:Y:S01]  /*b960*/  IMAD.X R7, R5, 0x1, R21, P6 ;  /* 0x0000000105077824 */ /* 0x000fe200030e0615 */
[----:B------:R-:W-:Y:S02]  /*b970*/  ISETP.GT.AND P6, PT, R10, 0x10, PT ;  /* 0x000000100a00780c */ /* 0x000fe40003fc4270 */
[----:B------:R-:W-:Y:S02]  /*b980*/  F2FP.TF32.F32.PACK_B R15, R15 ;  /* 0x0000000fff0f723e */ /* 0x000fe400024050ff */
[----:B------:R-:W-:Y:S01]  /*b990*/  ISETP.GT.AND P6, PT, R0, 0xc8, P6 ;  /* 0x000000c80000780c */ /* 0x000fe200037c4270 */
[----:B0-----:R-:W-:-:S05]  /*b9a0*/  FMUL R17, R36, R11 ;  /* 0x0000000b24117220 */ /* 0x001fca0000400000 */
[----:B------:R-:W-:-:S07]  /*b9b0*/  F2FP.TF32.F32.PACK_B R17, R17 ;  /* 0x00000011ff11723e */ /* 0x000fce00024050ff */
        /* <DEDUP_REMOVED lines=44> */
[----:B------:R-:W-:-:S04]  /*bc80*/  ISETP.GT.AND P6, PT, R10, 0x20, PT ;  /* 0x000000200a00780c */ /* 0x000fc80003fc4270 */
[----:B------:R-:W-:Y:S01]  /*bc90*/  ISETP.GT.AND P6, PT, R0, 0xc8, P6 ;  /* 0x000000c80000780c */ /* 0x000fe200037c4270 */
[----:B0-----:R-:W-:-:S05]  /*bca0*/  FMUL R15, R44, R11 ;  /* 0x0000000b2c0f7220 */ /* 0x001fca0000400000 */
[----:B------:R-:W-:-:S07]  /*bcb0*/  F2FP.TF32.F32.PACK_B R15, R15 ;  /* 0x0000000fff0f723e */ /* 0x000fce00024050ff */
[----:B------:R0:W-:Y:S01]  /*bcc0*/  @P6 STG.E desc[UR12][R16.64], R23 ;  /* 0x0000001710006986 */ /* 0x0001e2000c10190c */
[----:B------:R-:W-:-:S04]  /*bcd0*/  ISETP.GT.AND P6, PT, R10, 0x21, PT ;  /* 0x000000210a00780c */ /* 0x000fc80003fc4270 */
[----:B------:R-:W-:Y:S01]  /*bce0*/  ISETP.GT.AND P6, PT, R0, 0xc8, P6 ;  /* 0x000000c80000780c */ /* 0x000fe200037c4270 */
[-C--:B0-----:R-:W-:Y:S01]  /*bcf0*/  FMUL R17, R46, R11.reuse ;  /* 0x0000000b2e117220 */ /* 0x081fe20000400000 */
[----:B------:R-:W-:-:S04]  /*bd00*/  FMUL R23, R50, R11 ;  /* 0x0000000b32177220 */ /* 0x000fc80000400000 */
[----:B------:R-:W-:-:S07]  /*bd10*/  F2FP.TF32.F32.PACK_B R17, R17 ;  /* 0x00000011ff11723e */ /* 0x000fce00024050ff */
[----:B------:R0:W-:Y:S01]  /*bd20*/  @P6 STG.E desc[UR12][R6.64], R43 ;  /* 0x0000002b06006986 */ /* 0x0001e2000c10190c */
[----:B------:R-:W-:Y:S02]  /*bd30*/  IADD3 R8, P6, R2, R99, RZ ;  /* 0x0000006302087210 */ /* 0x000fe40007fde0ff */
[----:B------:R-:W-:-:S03]  /*bd40*/  F2FP.TF32.F32.PACK_B R23, R23 ;  /* 0x00000017ff17723e */ /* 0x000fc600024050ff */
[----:B------:R-:W-:Y:S01]  /*bd50*/  IMAD.X R9, R3, 0x1, R21, P6 ;  /* 0x0000000103097824 */ /* 0x000fe200030e0615 */
[C---:B------:R-:W-:Y:S02]  /*bd60*/  ISETP.GT.AND P6, PT, R0.reuse, 0xc0, P5 ;  /* 0x000000c00000780c */ /* 0x040fe40002fc4270 */
[----:B------:R-:W-:-:S11]  /*bd70*/  ISETP.GT.AND P5, PT, R0, 0xc8, P5 ;  /* 0x000000c80000780c */ /* 0x000fd60002fa4270 */
[----:B------:R1:W-:Y:S01]  /*bd80*/  @P6 STG.E desc[UR12][R8.64], R15 ;  /* 0x0000000f08006986 */ /* 0x0003e2000c10190c */
[----:B------:R-:W-:-:S05]  /*bd90*/  IADD3 R12, P6, R2, R101, RZ ;  /* 0x00000065020c7210 */ /* 0x000fca0007fde0ff */
[----:B------:R-:W-:Y:S01]  /*bda0*/  IMAD.X R13, R3, 0x1, R21, P6 ;  /* 0x00000001030d7824 */ /* 0x000fe200030e0615 */
[C---:B------:R-:W-:Y:S02]  /*bdb0*/  ISETP.GT.AND P6, PT, R0.reuse, 0xc0, P4 ;  /* 0x000000c00000780c */ /* 0x040fe400027c4270 */
[----:B------:R-:W-:-:S11]  /*bdc0*/  ISETP.GT.AND P4, PT, R0, 0xc8, P4 ;  /* 0x000000c80000780c */ /* 0x000fd60002784270 */
[----:B------:R2:W-:Y:S01]  /*bdd0*/  @P6 STG.E desc[UR12][R12.64], R45 ;  /* 0x0000002d0c006986 */ /* 0x0005e2000c10190c */
[----:B0-----:R-:W-:-:S05]  /*bde0*/  IADD3 R6, P6, R4, R99, RZ ;  /* 0x0000006304067210 */ /* 0x001fca0007fde0ff */
[----:B------:R-:W-:Y:S01]  /*bdf0*/  IMAD.X R7, R5, 0x1, R21, P6 ;  /* 0x0000000105077824 */ /* 0x000fe200030e0615 */
[----:B-1----:R-:W-:-:S04]  /*be00*/  IADD3 R8, P6, R4, R101, RZ ;  /* 0x0000006504087210 */ /* 0x002fc80007fde0ff */
[----:B------:R0:W-:Y:S01]  /*be10*/  @P5 STG.E desc[UR12][R6.64], R17 ;  /* 0x0000001106005986 */ /* 0x0001e2000c10190c */
[--C-:B------:R-:W-:Y:S01]  /*be20*/  IMAD.X R9, R5, 0x1, R21.reuse, P6 ;  /* 0x0000000105097824 */ /* 0x100fe200030e0615 */
[----:B--2---:R-:W-:Y:S02]  /*be30*/  IADD3 R12, P6, R2, R103, RZ ;  /* 0x00000067020c7210 */ /* 0x004fe40007fde0ff */
[C---:B------:R-:W-:Y:S02]  /*be40*/  ISETP.GT.AND P5, PT, R0.reuse, 0xc0, P3 ;  /* 0x000000c00000780c */ /* 0x040fe40001fa4270 */
[----:B------:R1:W-:Y:S01]  /*be50*/  @P4 STG.E desc[UR12][R8.64], R47 ;  /* 0x0000002f08004986 */ /* 0x0003e2000c10190c */
[C---:B------:R-:W-:Y:S01]  /*be60*/  ISETP.GT.AND P4, PT, R0.reuse, 0xc0, P0 ;  /* 0x000000c00000780c */ /* 0x040fe20000784270 */
[----:B------:R-:W-:Y:S01]  /*be70*/  IMAD.X R13, R3, 0x1, R21, P6 ;  /* 0x00000001030d7824 */ /* 0x000fe200030e0615 */
[C---:B------:R-:W-:Y:S02]  /*be80*/  ISETP.GT.AND P3, PT, R0.reuse, 0xc8, P3 ;  /* 0x000000c80000780c */ /* 0x040fe40001f64270 */
[----:B------:R-:W-:-:S02]  /*be90*/  ISETP.GT.AND P0, PT, R0, 0xc8, P0 ;  /* 0x000000c80000780c */ /* 0x000fc40000704270 */
[----:B0-----:R-:W-:-:S04]  /*bea0*/  IADD3 R6, P6, R2, R105, RZ ;  /* 0x0000006902067210 */ /* 0x001fc80007fde0ff */
[----:B------:R0:W-:Y:S01]  /*beb0*/  @P5 STG.E desc[UR12][R12.64], R19 ;  /* 0x000000130c005986 */ /* 0x0001e2000c10190c */
[--C-:B------:R-:W-:Y:S01]  /*bec0*/  IMAD.X R7, R3, 0x1, R21.reuse, P6 ;  /* 0x0000000103077824 */ /* 0x100fe200030e0615 */
[----:B------:R-:W-:Y:S02]  /*bed0*/  IADD3 R10, P6, R4, R105, RZ ;  /* 0x00000069040a7210 */ /* 0x000fe40007fde0ff */
[----:B------:R-:W-:Y:S02]  /*bee0*/  IADD3 R14, P5, R2, R107, RZ ;  /* 0x0000006b020e7210 */ /* 0x000fe40007fbe0ff */
[----:B------:R0:W-:Y:S01]  /*bef0*/  @P4 STG.E desc[UR12][R6.64], R49 ;  /* 0x0000003106004986 */ /* 0x0001e2000c10190c */
[C---:B-1----:R-:W-:Y:S01]  /*bf00*/  IADD3 R8, P4, R4.reuse, R103, RZ ;  /* 0x0000006704087210 */ /* 0x042fe20007f9e0ff */
[--C-:B------:R-:W-:Y:S01]  /*bf10*/  IMAD.X R11, R5, 0x1, R21.reuse, P6 ;  /* 0x00000001050b7824 */ /* 0x100fe200030e0615 */
[C---:B------:R-:W-:Y:S01]  /*bf20*/  IADD3 R16, P6, R4.reuse, R107, RZ ;  /* 0x0000006b04107210 */ /* 0x040fe20007fde0ff */
[--C-:B------:R-:W-:Y:S01]  /*bf30*/  IMAD.X R15, R3, 0x1, R21.reuse, P5 ;  /* 0x00000001030f7824 */ /* 0x100fe200028e0615 */
[-C--:B------:R-:W-:Y:S01]  /*bf40*/  IADD3 R4, P5, R4, R109.reuse, RZ ;  /* 0x0000006d04047210 */ /* 0x080fe20007fbe0ff */
[C-C-:B------:R-:W-:Y:S01]  /*bf50*/  IMAD.X R9, R5.reuse, 0x1, R21.reuse, P4 ;  /* 0x0000000105097824 */ /* 0x140fe200020e0615 */
[----:B------:R-:W-:Y:S01]  /*bf60*/  IADD3 R2, P4, R2, R109, RZ ;  /* 0x0000006d02027210 */ /* 0x000fe20007f9e0ff */
[C-C-:B------:R-:W-:Y:S01]  /*bf70*/  IMAD.X R17, R5.reuse, 0x1, R21.reuse, P6 ;  /* 0x0000000105117824 */ /* 0x140fe200030e0615 */
[C---:B------:R-:W-:Y:S01]  /*bf80*/  ISETP.GT.AND P6, PT, R0.reuse, 0xc0, P1 ;  /* 0x000000c00000780c */ /* 0x040fe20000fc4270 */
[--C-:B------:R-:W-:Y:S01]  /*bf90*/  IMAD.X R5, R5, 0x1, R21.reuse, P5 ;  /* 0x0000000105057824 */ /* 0x100fe200028e0615 */
[C---:B------:R-:W-:Y:S01]  /*bfa0*/  ISETP.GT.AND P1, PT, R0.reuse, 0xc8, P1 ;  /* 0x000000c80000780c */ /* 0x040fe20000f24270 */
[----:B------:R-:W-:Y:S01]  /*bfb0*/  IMAD.X R3, R3, 0x1, R21, P4 ;  /* 0x0000000103037824 */ /* 0x000fe200020e0615 */
[C---:B------:R-:W-:Y:S01]  /*bfc0*/  ISETP.GT.AND P4, PT, R0.reuse, 0xc0, P2 ;  /* 0x000000c00000780c */ /* 0x040fe20001784270 */
[----:B------:R0:W-:Y:S01]  /*bfd0*/  @P3 STG.E desc[UR12][R8.64], R23 ;  /* 0x0000001708003986 */ /* 0x0001e2000c10190c */
[----:B------:R-:W-:-:S03]  /*bfe0*/  ISETP.GT.AND P2, PT, R0, 0xc8, P2 ;  /* 0x000000c80000780c */ /* 0x000fc60001744270 */
[----:B------:R0:W-:Y:S08]  /*bff0*/  @P0 STG.E desc[UR12][R10.64], R51 ;  /* 0x000000330a000986 */ /* 0x0001f0000c10190c */
[----:B------:R0:W-:Y:S04]  /*c000*/  @P4 STG.E desc[UR12][R14.64], R25 ;  /* 0x000000190e004986 */ /* 0x0001e8000c10190c */
[----:B------:R0:W-:Y:S04]  /*c010*/  @P6 STG.E desc[UR12][R2.64], R53 ;  /* 0x0000003502006986 */ /* 0x0001e8000c10190c */
[----:B------:R0:W-:Y:S01]  /*c020*/  @P2 STG.E desc[UR12][R16.64], R27 ;  /* 0x0000001b10002986 */ /* 0x0001e2000c10190c */
[----:B------:R-:W-:Y:S05]  /*c030*/  @!P1 EXIT ;  /* 0x000000000000994d */ /* 0x000fea0003800000 */
[----:B------:R-:W-:-:S05]  /*c040*/  F2FP.TF32.F32.PACK_B R55, R55 ;  /* 0x00000037ff37723e */ /* 0x000fca00024050ff */
[----:B------:R-:W-:Y:S01]  /*c050*/  STG.E desc[UR12][R4.64], R55 ;  /* 0x0000003704007986 */ /* 0x000fe2000c10190c */
[----:B------:R-:W-:Y:S05]  /*c060*/  EXIT ;  /* 0x000000000000794d */ /* 0x000fea0003800000 */
.L_x_13:
[----:B------:R-:W-:-:S13]  /*c070*/  ISETP.NE.AND P0, PT, R5, RZ, PT ;  /* 0x000000ff0500720c */ /* 0x000fda0003f05270 */
[----:B------:R-:W-:Y:S05]  /*c080*/  @P0 EXIT ;  /* 0x000000000000094d */ /* 0x000fea0003800000 */
[----:B------:R-:W-:-:S13]  /*c090*/  ELECT P0, URZ, PT ;  /* 0x00000000003f782f */ /* 0x000fda0003800000 */
[----:B------:R-:W-:Y:S05]  /*c0a0*/  @!P0 BRA `(.L_x_248) ;  /* 0x0000000800108947 */ /* 0x000fea0003800000 */
[----:B------:R-:W-:-:S13]  /*c0b0*/  ISETP.GE.AND P0, PT, R3, 0x1, PT ;  /* 0x000000010300780c */ /* 0x000fda0003f06270 */
[----:B------:R-:W-:Y:S05]  /*c0c0*/  @!P0 BRA `(.L_x_248) ;  /* 0x0000000800088947 */ /* 0x000fea0003800000 */
[----:B------:R-:W1:Y:S01]  /*c0d0*/  S2R R5, SR_CgaCtaId ;  /* 0x0000000000057919 */ /* 0x000e620000008800 */
[----:B------:R-:W-:Y:S01]  /*c0e0*/  IMAD.SHL.U32 R22, R10, 0x100, RZ ;  /* 0x000001000a167824 */ /* 0x000fe200078e00ff */
[----:B------:R-:W-:Y:S01]  /*c0f0*/  ULDC UR4, c[0x0][0x384] ;  /* 0x0000e10000047ab9 */ /* 0x000fe20000000800 */
[----:B------:R-:W-:Y:S01]  /*c100*/  LOP3.LUT P0, RZ, R9, 0x1f, RZ, 0xc0, !PT ;  /* 0x0000001f09ff7812 */ /* 0x000fe2000780c0ff */
[----:B------:R-:W-:Y:S01]  /*c110*/  ULDC UR5, c[0x0][0x388] ;  /* 0x0000e20000057ab9 */ /* 0x000fe20000000800 */
[C---:B------:R-:W-:Y:S01]  /*c120*/  ISETP.NE.AND P1, PT, R12.reuse, RZ, PT ;  /* 0x000000ff0c00720c */ /* 0x040fe20003f25270 */
[----:B------:R-:W-:Y:S01]  /*c130*/  VIADD R24, R3, 0x1 ;  /* 0x0000000103187836 */ /* 0x000fe20000000000 */
[----:B------:R-:W-:Y:S01]  /*c140*/  ISETP.NE.OR P0, PT, R12, RZ, !P0 ;  /* 0x000000ff0c00720c */ /* 0x000fe20004705670 */
[----:B0-----:R-:W-:Y:S01]  /*c150*/  IMAD.MOV.U32 R6, RZ, RZ, 0x1 ;  /* 0x00000001ff067424 */ /* 0x001fe200078e00ff */
[----:B------:R-:W-:Y:S01]  /*c160*/  LOP3.LUT R23, R2, 0x2, RZ, 0xfc, !PT ;  /* 0x0000000202177812 */ /* 0x000fe200078efcff */
[----:B------:R-:W-:Y:S01]  /*c170*/  IMAD.MOV.U32 R7, RZ, RZ, RZ ;  /* 0x000000ffff077224 */ /* 0x000fe200078e00ff */
[----:B------:R-:W-:-:S02]  /*c180*/  CS2R R8, SRZ ;  /* 0x0000000000087805 */ /* 0x000fc4000001ff00 */
[----:B--2--5:R-:W-:Y:S01]  /*c190*/  CS2R R10, SRZ ;  /* 0x00000000000a7805 */ /* 0x024fe2000001ff00 */
[----:B-1----:R-:W-:-:S05]  /*c1a0*/  IMAD.SHL.U32 R0, R5, 0x20, RZ ;  /* 0x0000002005007824 */ /* 0x002fca00078e00ff */
[----:B------:R-:W-:-:S05]  /*c1b0*/  LOP3.LUT R0, R0, 0x20, RZ, 0xc0, !PT ;  /* 0x0000002000007812 */ /* 0x000fca00078ec0ff */
[----:B------:R-:W-:Y:S02]  /*c1c0*/  IMAD R4, R13, 0x40, R0 ;  /* 0x000000400d047824 */ /* 0x000fe400078e0200 */
[----:B------:R-:W-:Y:S02]  /*c1d0*/  IMAD.SHL.U32 R0, R5, 0x400, RZ ;  /* 0x0000040005007824 */ /* 0x000fe400078e00ff */
[----:B------:R-:W-:-:S03]  /*c1e0*/  IMAD.HI.U32 R5, R22, UR4, RZ ;  /* 0x0000000416057c27 */ /* 0x000fc6000f8e00ff */
[----:B------:R-:W-:Y:S02]  /*c1f0*/  LOP3.LUT R0, R0, 0x400, RZ, 0xc0, !PT ;  /* 0x0000040000007812 */ /* 0x000fe400078ec0ff */
[----:B------:R-:W-:-:S07]  /*c200*/  SHF.R.U32.HI R5, RZ, UR5, R5 ;  /* 0x00000005ff057c19 */ /* 0x000fce0008011605 */
.L_x_252:
[----:B------:R-:W4:Y:S01]  /*c210*/  S2R R13, SR_CgaCtaId ;  /* 0x00000000000d7919 */ /* 0x000f220000008800 */
[----:B------:R-:W-:-:S04]  /*c220*/  MOV R12, 0x400 ;  /* 0x00000400000c7802 */ /* 0x000fc80000000f00 */
[----:B----4-:R-:W-:Y:S02]  /*c230*/  LEA R14, R13, R12, 0x18 ;  /* 0x0000000c0d0e7211 */ /* 0x010fe400078ec0ff */
[----:B------:R-:W-:-:S03]  /*c240*/  SHF.L.U32 R12, R6, 0x1f, RZ ;  /* 0x0000001f060c7819 */ /* 0x000fc600000006ff */
[----:B------:R-:W-:-:S07]  /*c250*/  IMAD R13, R7, 0x8, R14 ;  /* 0x00000008070d7824 */ /* 0x000fce00078e020e */
.L_x_249:
[----:B0-----:R0:W1:Y:S02]  /*c260*/  SYNCS.PHASECHK.TRANS64.TRYWAIT P2, [R13+URZ+0x32028], R12 ;  /* 0x0320280c0d0075a7 */ /* 0x001064000804017f */
[----:B-1----:R-:W-:Y:S05]  /*c270*/  @!P2 NANOSLEEP.SYNCS 0x989680 ;  /* 0x009896800000a95d */ /* 0x002fea0003900000 */
[----:B------:R-:W1:Y:S02]  /*c280*/  @!P2 SYNCS.PHASECHK.TRANS64 P2, [R13+URZ+0x32028], R12 ;  /* 0x0320280c0d00a5a7 */ /* 0x000e64000804007f */
[----:B-1----:R-:W-:Y:S05]  /*c290*/  @!P2 BRA `(.L_x_249) ;  /* 0xfffffffc00f0a947 */ /* 0x002fea000383ffff */
[----:B0-----:R-:W0:Y:S02]  /*c2a0*/  @!P1 LDC R12, c[0x0][0x580] ;  /* 0x00016000ff0c9b82 */ /* 0x001e240000000800 */
[----:B0-----:R0:W-:Y:S02]  /*c2b0*/  @!P1 SYNCS.ARRIVE.TRANS64 RZ, [R13+URZ+0x32000], R12 ;  /* 0x0320000c0dff99a7 */ /* 0x0011e4000800003f */
[----:B0-----:R-:W-:-:S04]  /*c2c0*/  PRMT R12, R23, 0x9910, RZ ;  /* 0x00009910170c7816 */ /* 0x001fc800000000ff */
[----:B------:R-:W-:-:S13]  /*c2d0*/  ISETP.NE.AND P2, PT, R12, 0x2, PT ;  /* 0x000000020c00780c */ /* 0x000fda0003f45270 */
[----:B------:R-:W-:Y:S05]  /*c2e0*/  @P2 BRA `(.L_x_250) ;  /* 0x0000000000042947 */ /* 0x000fea0003800000 */
[----:B------:R-:W-:Y:S01]  /*c2f0*/  BPT.TRAP 0x1 ;  /* 0x000000040000795c */ /* 0x000fe20000300000 */
.L_x_250:
[----:B------:R-:W-:Y:S05]  /*c300*/  @P0 BRA `(.L_x_251) ;  /* 0x0000000000040947 */ /* 0x000fea0003800000 */
[----:B------:R-:W-:Y:S01]  /*c310*/  BPT.TRAP 0x1 ;  /* 0x000000040000795c */ /* 0x000fe20000300000 */
.L_x_251:
[----:B---3--:R-:W0:Y:S01]  /*c320*/  LDC R15, c[0x0][0x380] ;  /* 0x0000e000ff0f7b82 */ /* 0x008e220000000800 */
[----:B------:R-:W-:Y:S01]  /*c330*/  R2UR UR4, R5 ;  /* 0x00000000050472ca */ /* 0x000fe200000e0000 */
[----:B------:R-:W-:Y:S01]  /*c340*/  ULDC UR24, c[0x0][0x38c] ;  /* 0x0000e30000187ab9 */ /* 0x000fe20000000800 */
[----:B------:R-:W-:Y:S01]  /*c350*/  R2UR UR13, R22 ;  /* 0x00000000160d72ca */ /* 0x000fe200000e0000 */
[----:B------:R-:W-:Y:S01]  /*c360*/  UISETP.NE.AND UP0, UPT, UR24, 0x1, UPT ;  /* 0x000000011800788c */ /* 0x000fe2000bf05270 */
[----:B------:R-:W-:Y:S01]  /*c370*/  R2UR UR17, R13 ;  /* 0x000000000d1172ca */ /* 0x000fe200000e0000 */
[----:B------:R-:W-:Y:S01]  /*c380*/  ULDC UR12, c[0x0][0x3ec] ;  /* 0x0000fb00000c7ab9 */ /* 0x000fe20000000800 */
[----:B------:R-:W-:Y:S01]  /*c390*/  R2UR UR10, R14 ;  /* 0x000000000e0a72ca */ /* 0x000fe200000e0000 */
[----:B------:R-:W1:Y:S01]  /*c3a0*/  LDC.64 R16, c[0x0][0x3f8] ;  /* 0x0000fe00ff107b82 */ /* 0x000e620000000a00 */
[----:B------:R-:W-:Y:S01]  /*c3b0*/  R2UR UR16, R7 ;  /* 0x00000000071072ca */ /* 0x000fe200000e0000 */
[----:B------:R-:W-:Y:S01]  /*c3c0*/  VIADD R24, R24, 0xffffffff ;  /* 0xffffffff18187836 */ /* 0x000fe20000000000 */
[----:B------:R-:W-:Y:S01]  /*c3d0*/  R2UR UR18, R10 ;  /* 0x000000000a1272ca */ /* 0x000fe200000e0000 */
[----:B------:R-:W-:Y:S01]  /*c3e0*/  ULDC.64 UR28, c[0x0][0x198] ;  /* 0x00006600001c7ab9 */ /* 0x000fe20000000a00 */
[----:B------:R-:W-:Y:S01]  /*c3f0*/  ULDC.64 UR20, c[0x0][0x3f0] ;  /* 0x0000fc0000147ab9 */ /* 0x000fe20000000a00 */
[----:B------:R-:W-:Y:S01]  /*c400*/  UMOV UR31, 0x30000 ;  /* 0x00030000001f7882 */ /* 0x000fe20000000000 */
[----:B------:R-:W-:Y:S01]  /*c410*/  @UP0 ULDC.64 UR8, c[0x0][0x390] ;  /* 0x0000e40000080ab9 */ /* 0x000fe20000000a00 */
[----:B------:R-:W1:Y:S01]  /*c420*/  LDC.64 R18, c[0x0][0x3d0] ;  /* 0x0000f400ff127b82 */ /* 0x000e620000000a00 */
[----:B------:R-:W-:Y:S01]  /*c430*/  ISETP.GT.AND P6, PT, R24, 0x1, PT ;  /* 0x000000011800780c */ /* 0x000fe20003fc4270 */
[----:B------:R-:W-:Y:S01]  /*c440*/  UIADD3 UR17, UR17, 0x32000, URZ ;  /* 0x0003200011117890 */ /* 0x000fe2000fffe03f */
[----:B------:R-:W-:Y:S01]  /*c450*/  UMOV UR26, 0x0 ;  /* 0x00000000001a7882 */ /* 0x000fe20000000000 */
[----:B------:R-:W-:-:S02]  /*c460*/  UMOV UR27, 0x10000000 ;  /* 0x10000000001b7882 */ /* 0x000fc40000000000 */
[----:B------:R-:W-:Y:S01]  /*c470*/  ULEA UR16, UR16, UR10, 0xf ;  /* 0x0000000a10107291 */ /* 0x000fe2000f8e783f */
[----:B0-----:R-:W-:Y:S01]  /*c480*/  ISETP.NE.AND P2, PT, R15, 0x1, PT ;  /* 0x000000010f00780c */ /* 0x001fe20003f45270 */
[----:B------:R-:W0:Y:S01]  /*c490*/  LDC R20, c[0x0][0x400] ;  /* 0x00010000ff147b82 */ /* 0x000e220000000800 */
[----:B------:R-:W-:-:S11]  /*c4a0*/  USHF.L.U32 UR18, UR18, 0x5, URZ ;  /* 0x0000000512127899 */ /* 0x000fd6000800063f */
[----:B------:R-:W-:Y:S01]  /*c4b0*/  @P2 IMAD.U32 R12, RZ, RZ, UR4 ;  /* 0x00000004ff0c2e24 */ /* 0x000fe2000f8e00ff */
[----:B------:R-:W-:Y:S01]  /*c4c0*/  ULDC.64 UR4, c[0x0][0x3c8] ;  /* 0x0000f20000047ab9 */ /* 0x000fe20000000a00 */
[----:B-1----:R-:W-:-:S03]  /*c4d0*/  IMAD R13, R9, R18, R17 ;  /* 0x00000012090d7224 */ /* 0x002fc600078e0211 */
[----:B------:R-:W-:Y:S01]  /*c4e0*/  @P2 R2UR UR13, R12 ;  /* 0x000000000c0d22ca */ /* 0x000fe200000e0000 */
[C---:B------:R-:W-:Y:S02]  /*c4f0*/  IMAD R12, R7.reuse, 0x800, R0 ;  /* 0x00000800070c7824 */ /* 0x040fe400078e0200 */
[----:B------:R-:W-:Y:S02]  /*c500*/  VIADD R7, R7, 0x1 ;  /* 0x0000000107077836 */ /* 0x000fe40000000000 */
[----:B------:R-:W-:Y:S02]  /*c510*/  IMAD R21, R12, 0x4, R14 ;  /* 0x000000040c157824 */ /* 0x000fe400078e020e */
[----:B------:R-:W-:Y:S01]  /*c520*/  IMAD R12, R11, UR5, R16 ;  /* 0x000000050b0c7c24 */ /* 0x000fe2000f8e0210 */
[----:B------:R-:W-:Y:S01]  /*c530*/  ULDC UR5, c[0x0][0x398] ;  /* 0x0000e60000057ab9 */ /* 0x000fe20000000800 */
[----:B------:R-:W1:Y:S01]  /*c540*/  LDC.64 R16, c[0x0][0x3e0] ;  /* 0x0000f800ff107b82 */ /* 0x000e620000000a00 */
[----:B------:R-:W-:Y:S01]  /*c550*/  VIADD R14, R10, 0x1 ;  /* 0x000000010a0e7836 */ /* 0x000fe20000000000 */
[----:B------:R-:W-:Y:S01]  /*c560*/  R2UR UR23, R21 ;  /* 0x00000000151772ca */ /* 0x000fe200000e0000 */
[----:B------:R-:W-:Y:S01]  /*c570*/  IMAD.U32 R13, R13, 0x20, R12 ;  /* 0x000000200d0d7824 */ /* 0x000fe200078e000c */
[----:B------:R-:W-:Y:S01]  /*c580*/  UIMAD.WIDE.U32 UR6, UR13, UR8, URZ ;  /* 0x000000080d0672a5 */ /* 0x000fe2000f8e003f */
[----:B0-----:R-:W-:Y:S01]  /*c590*/  IMAD R10, R8, R19, R20 ;  /* 0x00000013080a7224 */ /* 0x001fe200078e0214 */
[----:B------:R-:W-:Y:S01]  /*c5a0*/  ISETP.NE.AND P2, PT, R14, UR15, PT ;  /* 0x0000000f0e007c0c */ /* 0x000fe2000bf45270 */
[----:B------:R-:W-:Y:S01]  /*c5b0*/  UIADD3 UR6, -UR13, URZ, URZ ;  /* 0x0000003f0d067290 */ /* 0x000fe2000fffe13f */
[----:B------:R-:W-:Y:S01]  /*c5c0*/  ISETP.NE.AND P5, PT, R7, 0x5, PT ;  /* 0x000000050700780c */ /* 0x000fe20003fa5270 */
[----:B------:R-:W-:Y:S01]  /*c5d0*/  UMOV UR14, UR13 ;  /* 0x0000000d000e7c82 */ /* 0x000fe20008000000 */
[----:B------:R-:W-:Y:S01]  /*c5e0*/  @UP0 USHF.R.U32.HI UR14, URZ, UR9, UR7 ;  /* 0x000000093f0e0299 */ /* 0x000fe20008011607 */
[----:B------:R-:W-:Y:S01]  /*c5f0*/  IMAD.U32 R10, R10, 0x400, R13 ;  /* 0x000004000a0a7824 */ /* 0x000fe200078e000d */
[----:B------:R-:W-:Y:S01]  /*c600*/  UISETP.NE.AND UP0, UPT, UR5, 0x1, UPT ;  /* 0x000000010500788c */ /* 0x000fe2000bf05270 */
[----:B------:R-:W-:Y:S01]  /*c610*/  IMAD R12, R15, UR6, R22 ;  /* 0x000000060f0c7c24 */ /* 0x000fe2000f8e0216 */
[----:B------:R-:W-:Y:S01]  /*c620*/  ULDC.64 UR8, c[0x0][0x3c0] ;  /* 0x0000f00000087ab9 */ /* 0x000fe20000000a00 */
[----:B------:R-:W-:Y:S01]  /*c630*/  VIADD R15, R11, 0x1 ;  /* 0x000000010b0f7836 */ /* 0x000fe20000000000 */
[----:B------:R-:W-:Y:S01]  /*c640*/  R2UR UR25, R10 ;  /* 0x000000000a1972ca */ /* 0x000fe200000e0000 */
[----:B------:R-:W-:Y:S01]  /*c650*/  UMOV UR22, UR14 ;  /* 0x0000000e00167c82 */ /* 0x000fe20008000000 */
[----:B------:R-:W-:Y:S01]  /*c660*/  R2UR UR19, R12 ;  /* 0x000000000c1372ca */ /* 0x000fe200000e0000 */
[----:B------:R-:W-:Y:S01]  /*c670*/  @P2 IMAD.MOV R15, RZ, RZ, R11 ;  /* 0x000000ffff0f2224 */ /* 0x000fe200078e020b */
[----:B------:R-:W-:Y:S01]  /*c680*/  UIADD3 UR7, -UR14, URZ, URZ ;  /* 0x0000003f0e077290 */ /* 0x000fe2000fffe13f */
[----:B------:R-:W-:Y:S01]  /*c690*/  VIADD R12, R9, 0x1 ;  /* 0x00000001090c7836 */ /* 0x000fe20000000000 */
[----:B------:R-:W-:Y:S01]  /*c6a0*/  UIADD3 UR6, UP1, UR28, 0xf0, URZ ;  /* 0x000000f01c067890 */ /* 0x000fe2000ff3e03f */
[----:B------:R-:W-:Y:S01]  /*c6b0*/  VIADD R13, R8, 0x1 ;  /* 0x00000001080d7836 */ /* 0x000fe20000000000 */
[----:B-1----:R-:W-:Y:S01]  /*c6c0*/  ISETP.NE.AND P3, PT, R15, R16, PT ;  /* 0x000000100f00720c */ /* 0x002fe20003f65270 */
[----:B------:R-:W-:Y:S01]  /*c6d0*/  @UP0 ULDC UR10, c[0x0][0x39c] ;  /* 0x0000e700000a0ab9 */ /* 0x000fe20000000800 */
[----:B------:R-:W-:Y:S01]  /*c6e0*/  @UP0 ULDC UR30, c[0x0][0x3a0] ;  /* 0x0000e800001e0ab9 */ /* 0x000fe20000000800 */
[----:B------:R-:W-:Y:S01]  /*c6f0*/  UIMAD.WIDE.U32 UR10, UR14, UR10, URZ ;  /* 0x0000000a0e0a72a5 */ /* 0x000fe2000f8e003f */
[----:B------:R-:W-:Y:S01]  /*c700*/  SEL R10, R14, RZ, P2 ;  /* 0x000000ff0e0a7207 */ /* 0x000fe20001000000 */
[----:B------:R-:W-:Y:S01]  /*c710*/  UIMAD UR7, UR24, UR7, UR13 ;  /* 0x00000007180772a4 */ /* 0x000fe2000f8e020d */
[----:B------:R-:W-:Y:S01]  /*c720*/  R2UR UR13, R9 ;  /* 0x00000000090d72ca */ /* 0x000fe200000e0000 */
[----:B------:R-:W-:Y:S01]  /*c730*/  @UP0 USHF.R.U32.HI UR22, URZ, UR30, UR11 ;  /* 0x0000001e3f160299 */ /* 0x000fe2000801160b */
[----:B------:R-:W-:Y:S01]  /*c740*/  SEL R7, R7, RZ, P5 ;  /* 0x000000ff07077207 */ /* 0x000fe20002800000 */
[----:B------:R-:W-:Y:S01]  /*c750*/  UIMAD UR19, UR19, UR8, UR12 ;  /* 0x00000008131372a4 */ /* 0x000fe2000f8e020c */
[----:B------:R-:W-:Y:S01]  /*c760*/  R2UR UR12, R11 ;  /* 0x000000000b0c72ca */ /* 0x000fe200000e0000 */
[----:B------:R-:W-:Y:S01]  /*c770*/  UIADD3 UR8, -UR22, URZ, URZ ;  /* 0x0000003f16087290 */ /* 0x000fe2000fffe13f */
[----:B------:R-:W-:Y:S01]  /*c780*/  R2UR UR11, R4 ;  /* 0x00000000040b72ca */ /* 0x000fe200000e0000 */
[----:B------:R-:W-:Y:S01]  /*c790*/  @P3 IMAD.MOV R12, RZ, RZ, R9 ;  /* 0x000000ffff0c3224 */ /* 0x000fe200078e0209 */
[----:B------:R-:W-:Y:S01]  /*c7a0*/  UIADD3 UR28, UP2, UR28, 0x270, URZ ;  /* 0x000002701c1c7890 */ /* 0x000fe2000ff5e03f */
[----:B------:R-:W-:Y:S01]  /*c7b0*/  SEL R9, RZ, 0x1, P5 ;  /* 0x00000001ff097807 */ /* 0x000fe20002800000 */
[----:B------:R-:W-:Y:S01]  /*c7c0*/  UIMAD UR5, UR5, UR8, UR14 ;  /* 0x00000008050572a4 */ /* 0x000fe2000f8e020e */
[----:B------:R-:W-:Y:S01]  /*c7d0*/  R2UR UR14, R8 ;  /* 0x00000000080e72ca */ /* 0x000fe200000e0000 */
[----:B------:R-:W-:Y:S01]  /*c7e0*/  UIMAD UR20, UR7, UR9, UR20 ;  /* 0x00000009071472a4 */ /* 0x000fe2000f8e0214 */
[----:B------:R-:W-:Y:S01]  /*c7f0*/  ISETP.NE.AND P4, PT, R12, R17, PT ;  /* 0x000000110c00720c */ /* 0x000fe20003f85270 */
[----:B------:R-:W-:Y:S01]  /*c800*/  UIMAD UR21, UR5, UR4, UR21 ;  /* 0x00000004051572a4 */ /* 0x000fe2000f8e0215 */
[----:B------:R-:W-:Y:S01]  /*c810*/  LOP3.LUT R6, R6, R9, RZ, 0x3c, !PT ;  /* 0x0000000906067212 */ /* 0x000fe200078e3cff */
[----:B------:R-:W-:Y:S01]  /*c820*/  UIADD3.X UR7, URZ, UR29, URZ, UP1, !UPT ;  /* 0x0000001d3f077290 */ /* 0x000fe20008ffe43f */
[----:B------:R-:W-:Y:S01]  /*c830*/  SEL R11, R15, RZ, P3 ;  /* 0x000000ff0f0b7207 */ /* 0x000fe20001800000 */
[----:B------:R-:W-:Y:S01]  /*c840*/  UPRMT UR4, UR25, 0x5410, URZ ;  /* 0x0000541019047896 */ /* 0x000fe2000800003f */
[----:B------:R-:W-:Y:S01]  /*c850*/  SEL R9, R12, RZ, P4 ;  /* 0x000000ff0c097207 */ /* 0x000fe20002000000 */
[----:B------:R-:W-:-:S02]  /*c860*/  UIADD3 UR8, UR23, 0x28000, URZ ;  /* 0x0002800017087890 */ /* 0x000fc4000fffe03f */
[----:B------:R-:W-:Y:S01]  /*c870*/  UIADD3.X UR29, URZ, UR29, URZ, UP2, !UPT ;  /* 0x0000001d3f1d7290 */ /* 0x000fe200097fe43f */
[----:B------:R-:W-:Y:S01]  /*c880*/  UMOV UR9, UR17 ;  /* 0x0000001100097c82 */ /* 0x000fe20008000000 */
[----:B------:R-:W-:Y:S02]  /*c890*/  UMOV UR10, UR18 ;  /* 0x00000012000a7c82 */ /* 0x000fe40008000000 */
[----:B------:R-:W-:Y:S01]  /*c8a0*/  @P4 IMAD.MOV R13, RZ, RZ, R8 ;  /* 0x000000ffff0d4224 */ /* 0x000fe200078e0208 */
[----:B------:R1:W-:Y:S03]  /*c8b0*/  UTMALDG.5D.IM2COL [UR16], [UR6], UR4 ;  /* 0x00000010060073b4 */ /* 0x0003e60008060004 */
[----:B------:R-:W-:Y:S01]  /*c8c0*/  IMAD.MOV.U32 R8, RZ, RZ, R13 ;  /* 0x000000ffff087224 */ /* 0x000fe200078e000d */
[----:B------:R1:W-:Y:S02]  /*c8d0*/  UTMALDG.5D.MULTICAST [UR8], [UR28], UR31, desc[UR26] ;  /* 0x00001a081c0073b4 */ /* 0x0003e4000802181f */
[----:B-1----:R-:W-:Y:S05]  /*c8e0*/  @P6 BRA `(.L_x_252) ;  /* 0xfffffff800486947 */ /* 0x002fea000383ffff */
.L_x_248:
[----:B------:R-:W-:Y:S01]  /*c8f0*/  ISETP.GE.U32.AND P2, PT, R3, 0x5, PT ;  /* 0x000000050300780c */ /* 0x000fe20003f46070 */
[----:B------:R-:W-:Y:S05]  /*c900*/  WARPSYNC.ALL ;  /* 0x0000000000007948 */ /* 0x000fea0003800000 */
[----:B------:R-:W-:-:S07]  /*c910*/  ELECT P1, URZ, PT ;  /* 0x00000000003f782f */ /* 0x000fce0003820000 */
[----:B------:R-:W-:-:S05]  /*c920*/  @P2 IMAD.WIDE.U32 R4, R3, -0x33333333, RZ ;  /* 0xcccccccd03042825 */ /* 0x000fca00078e00ff */
[----:B------:R-:W-:-:S04]  /*c930*/  @P2 SHF.R.U32.HI R0, RZ, 0x2, R5 ;  /* 0x00000002ff002819 */ /* 0x000fc80000011605 */
[----:B------:R-:W-:-:S04]  /*c940*/  @P2 LOP3.LUT R0, R0, 0x1, RZ, 0xc0, !PT ;  /* 0x0000000100002812 */ /* 0x000fc800078ec0ff */
[----:B------:R-:W-:Y:S01]  /*c950*/  @P2 ISETP.NE.U32.AND P0, PT, R0, 0x1, PT ;  /* 0x000000010000280c */ /* 0x000fe20003f05070 */
[----:B------:R-:W-:-:S12]  /*c960*/  @!P1 EXIT ;  /* 0x000000000000994d */ /* 0x000fd80003800000 */
[----:B------:R-:W-:Y:S01]  /*c970*/  LOP3.LUT R2, R2, 0x2, RZ, 0xfc, !PT ;  /* 0x0000000202027812 */ /* 0x000fe200078efcff */
[----:B------:R-:W-:Y:S01]  /*c980*/  IMAD.MOV.U32 R0, RZ, RZ, 0x1 ;  /* 0x00000001ff007424 */ /* 0x000fe200078e00ff */
[----:B------:R-:W-:Y:S02]  /*c990*/  @P2 ISETP.NE.U32.AND.EX P0, PT, RZ, RZ, PT, P0 ;  /* 0x000000ffff00220c */ /* 0x000fe40003f05100 */
[----:B------:R-:W-:Y:S02]  /*c9a0*/  ISETP.NE.AND P1, PT, R2, 0x3, PT ;  /* 0x000000030200780c */ /* 0x000fe40003f25270 */
[----:B------:R-:W-:-:S11]  /*c9b0*/  @P2 SEL R0, RZ, 0x1, !P0 ;  /* 0x00000001ff002807 */ /* 0x000fd60004000000 */
[----:B------:R-:W-:Y:S05]  /*c9c0*/  @!P1 BRA `(.L_x_253) ;  /* 0x0000000000049947 */ /* 0x000fea0003800000 */
[----:B------:R-:W-:Y:S01]  /*c9d0*/  BPT.TRAP 0x1 ;  /* 0x000000040000795c */ /* 0x000fe20000300000 */
.L_x_253:
[----:B0-----:R-:W0:Y:S01]  /*c9e0*/  S2R R7, SR_CgaCtaId ;  /* 0x0000000000077919 */ /* 0x001e220000008800 */
[----:B------:R-:W-:Y:S01]  /*c9f0*/  IMAD.WIDE.U32 R4, R3, -0x33333333, RZ ;  /* 0xcccccccd03047825 */ /* 0x000fe200078e00ff */
[----:B------:R-:W-:-:S04]  /*ca00*/  MOV R2, 0x400 ;  /* 0x0000040000027802 */ /* 0x000fc80000000f00 */
[----:B------:R-:W-:Y:S02]  /*ca10*/  SHF.R.U32.HI R4, RZ, 0x2, R5 ;  /* 0x00000002ff047819 */ /* 0x000fe40000011605 */
[----:B------:R-:W-:-:S03]  /*ca20*/  SHF.L.U32 R5, R0, 0x1f, RZ ;  /* 0x0000001f00057819 */ /* 0x000fc600000006ff */
[----:B------:R-:W-:Y:S01]  /*ca30*/  IMAD R3, R4, -0x5, R3 ;  /* 0xfffffffb04037824 */ /* 0x000fe200078e0203 */
[----:B0-----:R-:W-:-:S05]  /*ca40*/  LEA R2, R7, R2, 0x18 ;  /* 0x0000000207027211 */ /* 0x001fca00078ec0ff */
[----:B------:R-:W-:-:S04]  /*ca50*/  VIADD R2, R2, 0x32028 ;  /* 0x0003202802027836 */ /* 0x000fc80000000000 */
[----:B------:R-:W-:-:S07]  /*ca60*/  IMAD R4, R3, 0x8, R2 ;  /* 0x0000000803047824 */ /* 0x000fce00078e0202 */
.L_x_254:
[----:B0-----:R0:W1:Y:S02]  /*ca70*/  SYNCS.PHASECHK.TRANS64.TRYWAIT P0, [R4+URZ], R5 ;  /* 0x00000005040075a7 */ /* 0x001064000800017f */
[----:B-1----:R-:W-:Y:S05]  /*ca80*/  @!P0 NANOSLEEP.SYNCS 0x989680 ;  /* 0x009896800000895d */ /* 0x002fea0003900000 */
[----:B------:R-:W1:Y:S02]  /*ca90*/  @!P0 SYNCS.PHASECHK.TRANS64 P0, [R4+URZ], R5 ;  /* 0x00000005040085a7 */ /* 0x000e64000800007f */
[----:B-1----:R-:W-:Y:S05]  /*caa0*/  @!P0 BRA `(.L_x_254) ;  /* 0xfffffffc00f08947 */ /* 0x002fea000383ffff */
[----:B------:R-:W-:-:S05]  /*cab0*/  VIADD R3, R3, 0x1 ;  /* 0x0000000103037836 */ /* 0x000fca0000000000 */
[----:B------:R-:W-:-:S04]  /*cac0*/  ISETP.NE.AND P0, PT, R3, 0x5, PT ;  /* 0x000000050300780c */ /* 0x000fc80003f05270 */
[----:B0-----:R-:W-:Y:S02]  /*cad0*/  SEL R5, RZ, 0x1, P0 ;  /* 0x00000001ff057807 */ /* 0x001fe40000000000 */
[----:B------:R-:W-:Y:S02]  /*cae0*/  SEL R3, R3, RZ, P0 ;  /* 0x000000ff03037207 */ /* 0x000fe40000000000 */
[----:B------:R-:W-:-:S03]  /*caf0*/  LOP3.LUT R7, R0, R5, RZ, 0x3c, !PT ;  /* 0x0000000500077212 */ /* 0x000fc600078e3cff */
[----:B------:R-:W-:Y:S01]  /*cb00*/  IMAD R0, R3, 0x8, R2 ;  /* 0x0000000803007824 */ /* 0x000fe200078e0202 */
[----:B------:R-:W-:-:S07]  /*cb10*/  SHF.L.U32 R5, R7, 0x1f, RZ ;  /* 0x0000001f07057819 */ /* 0x000fce00000006ff */
.L_x_255:
        /* <DEDUP_REMOVED lines=11> */
.L_x_256:
        /* <DEDUP_REMOVED lines=11> */
.L_x_257:
        /* <DEDUP_REMOVED lines=11> */
.L_x_258:
[----:B0-----:R0:W1:Y:S02]  /*cd30*/  SYNCS.PHASECHK.TRANS64.TRYWAIT P0, [R3+URZ], R0 ;  /* 0x00000000030075a7 */ /* 0x001064000800017f */
[----:B-1----:R-:W-:Y:S05]  /*cd40*/  @!P0 NANOSLEEP.SYNCS 0x989680 ;  /* 0x009896800000895d */ /* 0x002fea0003900000 */
[----:B------:R-:W1:Y:S02]  /*cd50*/  @!P0 SYNCS.PHASECHK.TRANS64 P0, [R3+URZ], R0 ;  /* 0x00000000030085a7 */ /* 0x000e64000800007f */
[----:B-1----:R-:W-:Y:S05]  /*cd60*/  @P0 EXIT ;  /* 0x000000000000094d */ /* 0x002fea0003800000 */
[----:B------:R-:W-:Y:S05]  /*cd70*/  BRA `(.L_x_258) ;  /* 0xfffffffc00ec7947 */ /* 0x000fea000383ffff */
.L_x_259:
[----:B------:R-:W-:-:S00]  /*cd80*/  BRA `(.L_x_259) ;  /* 0xfffffffc00fc7947 */ /* 0x000fc0000383ffff */
[----:B------:R-:W-:-:S00]  /*cd90*/  NOP ;  /* 0x0000000000007918 */ /* 0x000fc00000000000 */
        /* <DEDUP_REMOVED lines=14> */
.L_x_260:


//--------------------- .nv.shared._ZN7cutlass13device_kernelINS_4conv6kernel13ConvUniversalINS1_16ConvProblemShapeILNS1_8OperatorE0ELi3EEENS1_10collective14CollectiveConvINS1_46MainloopSm90TmaGmmaWarpSpecializedImplicitGemmILS5_0ELi5ELi3EN4cute5tupleIJNSA_1CILi2EEENSC_ILi1EEESE_EEENS1_36KernelImplicitTmaWarpSpecializedSm90ELi1EEENSB_IJNSC_ILi256EEENSC_ILi64EEENSB_IJNSC_ILi32EEEEEEEEENS_10tfloat32_tESN_NSA_8TiledMMAINSA_8MMA_AtomIJNSA_4SM904GMMA29MMA_64x64x8_F32TF32TF32_SS_TNILNSR_7ScaleInE1ELST_1EEEEEENSA_6LayoutINSB_IJSE_SE_SE_EEENSB_IJNSC_ILi0EEESY_SY_EEEEENSB_IJNSA_10UnderscoreES11_S11_EEEEENS7_6detail26Sm90ImplicitGemmTileTraitsINSA_20SM90_TMA_LOAD_IM2COLENSA_14ComposedLayoutINSA_7SwizzleILi3ELi4ELi3EEENSA_18smem_ptr_flag_bitsILi32EEENSW_INSB_IJNSB_IJNSC_ILi8EEESK_EEENSB_IJSK_SE_EEENSB_IJSE_NSC_ILi5EEEEEEEEENSB_IJNSB_IJSK_SI_EEENSB_IJSE_SY_EEENSB_IJSY_NSC_ILi8192EEEEEEEEEEEEEvEENS15_INSA_23SM90_TMA_LOAD_MULTICASTENS17_IS19_S1B_NSW_INSB_IJNSB_IJS1C_S1C_EEES1E_S1G_EEENSB_IJS1I_S1J_NSB_IJSY_NSC_ILi2048EEEEEEEEEEEEEvEEEENS_8epilogue10collective6detail29Sm90TmaWarpSpecializedAdapterINS21_15DefaultEpilogueISN_NSB_IJNSB_IJllllEEESE_SY_EEES26_NS20_6thread17LinearCombinationISN_Li1EffLNS27_9ScaleType4KindE0ELNS_15FloatRoundStyleE2ESN_EENS_4gemm15EpilogueDefaultEEEEEvvEEEEvNT_6ParamsE --------------------------
	.section	.nv.shared._ZN7cutlass13device_kernelINS_4conv6kernel13ConvUniversalINS1_16ConvProblemShapeILNS1_8OperatorE0ELi3EEENS1_10collective14CollectiveConvINS1_46MainloopSm90TmaGmmaWarpSpecializedImplicitGemmILS5_0ELi5ELi3EN4cute5tupleIJNSA_1CILi2EEENSC_ILi1EEESE_EEENS1_36KernelImplicitTmaWarpSpecializedSm90ELi1EEENSB_IJNSC_ILi256EEENSC_ILi64EEENSB_IJNSC_ILi32EEEEEEEEENS_10tfloat32_tESN_NSA_8TiledMMAINSA_8MMA_AtomIJNSA_4SM904GMMA29MMA_64x64x8_F32TF32TF32_SS_TNILNSR_7ScaleInE1ELST_1EEEEEENSA_6LayoutINSB_IJSE_SE_SE_EEENSB_IJNSC_ILi0EEESY_SY_EEEEENSB_IJNSA_10UnderscoreES11_S11_EEEEENS7_6detail26Sm90ImplicitGemmTileTraitsINSA_20SM90_TMA_LOAD_IM2COLENSA_14ComposedLayoutINSA_7SwizzleILi3ELi4ELi3EEENSA_18smem_ptr_flag_bitsILi32EEENSW_INSB_IJNSB_IJNSC_ILi8EEESK_EEENSB_IJSK_SE_EEENSB_IJSE_NSC_ILi5EEEEEEEEENSB_IJNSB_IJSK_SI_EEENSB_IJSE_SY_EEENSB_IJSY_NSC_ILi8192EEEEEEEEEEEEEvEENS15_INSA_23SM90_TMA_LOAD_MULTICASTENS17_IS19_S1B_NSW_INSB_IJNSB_IJS1C_S1C_EEES1E_S1G_EEENSB_IJS1I_S1J_NSB_IJSY_NSC_ILi2048EEEEEEEEEEEEEvEEEENS_8epilogue10collective6detail29Sm90TmaWarpSpecializedAdapterINS21_15DefaultEpilogueISN_NSB_IJNSB_IJllllEEESE_SY_EEES26_NS20_6thread17LinearCombinationISN_Li1EffLNS27_9ScaleType4KindE0ELNS_15FloatRoundStyleE2ESN_EENS_4gemm15EpilogueDefaultEEEEEvvEEEEvNT_6ParamsE,"aw",@nobits
	.sectionflags	@""
	.align	16
	.zero		1024


//--------------------- .nv.shared.reserved.0     --------------------------
	.section	.nv.shared.reserved.0,"aw",@nobits
	.weak		__nv_reservedSMEM_offset_0_alias
	.size		__nv_reservedSMEM_offset_0_alias, 0, 0
	.other		__nv_reservedSMEM_offset_0_alias,@"STO_CUDA_RESERVED_SHARED STV_DEFAULT"
__nv_reservedSMEM_offset_0_alias:
	.zero		0


//--------------------- .nv.global                --------------------------
	.section	.nv.global,"aw",@nobits
.nv.global:
	.type		_ZN39_INTERNAL_cf73de53_4_k_cu_96ec29da_28414cute1_E,@object
	.size		_ZN39_INTERNAL_cf73de53_4_k_cu_96ec29da_28414cute1_E,(_ZN39_INTERNAL_cf73de53_4_k_cu_96ec29da_28414cuda3std3__45__cpo6cbeginE - _ZN39_INTERNAL_cf73de53_4_k_cu_96ec29da_28414cute1_E)
_ZN39_INTERNAL_cf73de53_4_k_cu_96ec29da_28414cute1_E:
	.zero		1
	.type		_ZN39_INTERNAL_cf73de53_4_k_cu_96ec29da_28414cuda3std3__45__cpo6cbeginE,@object
	.size		_ZN39_INTERNAL_cf73de53_4_k_cu_96ec29da_28414cuda3std3__45__cpo6cbeginE,(_ZN39_INTERNAL_cf73de53_4_k_cu_96ec29da_28414cuda3std3__48in_placeE - _ZN39_INTERNAL_cf73de53_4_k_cu_96ec29da_28414cuda3std3__45__cpo6cbeginE)
_ZN39_INTERNAL_cf73de53_4_k_cu_96ec29da_28414cuda3std3__45__cpo6cbeginE:
	.zero		1
	.type		_ZN39_INTERNAL_cf73de53_4_k_cu_96ec29da_28414cuda3std3__48in_placeE,@object
	.size		_ZN39_INTERNAL_cf73de53_4_k_cu_96ec29da_28414cuda3std3__48in_placeE,(_ZN39_INTERNAL_cf73de53_4_k_cu_96ec29da_28414cuda3std6ranges3__45__cpo9iter_moveE - _ZN39_INTERNAL_cf73de53_4_k_cu_96ec29da_28414cuda3std3__48in_placeE)
_ZN39_INTERNAL_cf73de53_4_k_cu_96ec29da_28414cuda3std3__48in_placeE:
	.zero		1
	.type		_ZN39_INTERNAL_cf73de53_4_k_cu_96ec29da_28414cuda3std6ranges3__45__cpo9iter_moveE,@object
	.size		_ZN39_INTERNAL_cf73de53_4_k_cu_96ec29da_28414cuda3std6ranges3__45__cpo9iter_moveE,(_ZN39_INTERNAL_cf73de53_4_k_cu_96ec29da_28414cuda3std3__45__cpo5beginE - _ZN39_INTERNAL_cf73de53_4_k_cu_96ec29da_28414cuda3std6ranges3__45__cpo9iter_moveE)
_ZN39_INTERNAL_cf73de53_4_k_cu_96ec29da_28414cuda3std6ranges3__45__cpo9iter_moveE:
	.zero		1
	.type		_ZN39_INTERNAL_cf73de53_4_k_cu_96ec29da_28414cuda3std3__45__cpo5beginE,@object
	.size		_ZN39_INTERNAL_cf73de53_4_k_cu_96ec29da_28414cuda3std3__45__cpo5beginE,(_ZN39_INTERNAL_cf73de53_4_k_cu_96ec29da_28414cuda3std3__441_GLOBAL__N__cf73de53_4_k_cu_96ec29da_28416ignoreE - _ZN39_INTERNAL_cf73de53_4_k_cu_96ec29da_28414cuda3std3__45__cpo5beginE)
_ZN39_INTERNAL_cf73de53_4_k_cu_96ec29da_28414cuda3std3__45__cpo5beginE:
	.zero		1
	.type		_ZN39_INTERNAL_cf73de53_4_k_cu_96ec29da_28414cuda3std3__441_GLOBAL__N__cf73de53_4_k_cu_96ec29da_28416ignoreE,@object
	.size		_ZN39_INTERNAL_cf73de53_4_k_cu_96ec29da_28414cuda3std3__441_GLOBAL__N__cf73de53_4_k_cu_96ec29da_28416ignoreE,(_ZN39_INTERNAL_cf73de53_4_k_cu_96ec29da_28414cute7productE - _ZN39_INTERNAL_cf73de53_4_k_cu_96ec29da_28414cuda3std3__441_GLOBAL__N__cf73de53_4_k_cu_96ec29da_28416ignoreE)
_ZN39_INTERNAL_cf73de53_4_k_cu_96ec29da_28414cuda3std3__441_GLOBAL__N__cf73de53_4_k_cu_96ec29da_28416ignoreE:
	.zero		1
	.type		_ZN39_INTERNAL_cf73de53_4_k_cu_96ec29da_28414cute7productE,@object
	.size		_ZN39_INTERNAL_cf73de53_4_k_cu_96ec29da_28414cute7productE,(_ZN39_INTERNAL_cf73de53_4_k_cu_96ec29da_28414cuda3std3__45__cpo3endE - _ZN39_INTERNAL_cf73de53_4_k_cu_96ec29da_28414cute7productE)
_ZN39_INTERNAL_cf73de53_4_k_cu_96ec29da_28414cute7productE:
	.zero		1
	.type		_ZN39_INTERNAL_cf73de53_4_k_cu_96ec29da_28414cuda3std3__45__cpo3endE,@object
	.size		_ZN39_INTERNAL_cf73de53_4_k_cu_96ec29da_28414cuda3std3__45__cpo3endE,(_ZN39_INTERNAL_cf73de53_4_k_cu_96ec29da_28414cuda3std3__419piecewise_constructE - _ZN39_INTERNAL_cf73de53_4_k_cu_96ec29da_28414cuda3std3__45__cpo3endE)
_ZN39_INTERNAL_cf73de53_4_k_cu_96ec29da_28414cuda3std3__45__cpo3endE:
	.zero		1
	.type		_ZN39_INTERNAL_cf73de53_4_k_cu_96ec29da_28414cuda3std3__419piecewise_constructE,@object
	.size		_ZN39_INTERNAL_cf73de53_4_k_cu_96ec29da_28414cuda3std3__419piecewise_constructE,(_ZN39_INTERNAL_cf73de53_4_k_cu_96ec29da_28414cuda3std3__45__cpo4cendE - _ZN39_INTERNAL_cf73de53_4_k_cu_96ec29da_28414cuda3std3__419piecewise_constructE)
_ZN39_INTERNAL_cf73de53_4_k_cu_96ec29da_28414cuda3std3__419piecewise_constructE:
	.zero		1
	.type		_ZN39_INTERNAL_cf73de53_4_k_cu_96ec29da_28414cuda3std3__45__cpo4cendE,@object
	.size		_ZN39_INTERNAL_cf73de53_4_k_cu_96ec29da_28414cuda3std3__45__cpo4cendE,(_ZN39_INTERNAL_cf73de53_4_k_cu_96ec29da_28414cuda3std6ranges3__45__cpo4swapE - _ZN39_INTERNAL_cf73de53_4_k_cu_96ec29da_28414cuda3std3__45__cpo4cendE)
_ZN39_INTERNAL_cf73de53_4_k_cu_96ec29da_28414cuda3std3__45__cpo4cendE:
	.zero		1
	.type		_ZN39_INTERNAL_cf73de53_4_k_cu_96ec29da_28414cuda3std6ranges3__45__cpo4swapE,@object
	.size		_ZN39_INTERNAL_cf73de53_4_k_cu_96ec29da_28414cuda3std6ranges3__45__cpo4swapE,(.L_7 - _ZN39_INTERNAL_cf73de53_4_k_cu_96ec29da_28414cuda3std6ranges3__45__cpo4swapE)
_ZN39_INTERNAL_cf73de53_4_k_cu_96ec29da_28414cuda3std6ranges3__45__cpo4swapE:
	.zero		1
.L_7:


//--------------------- .nv.constant0._ZN7cutlass13device_kernelINS_4conv6kernel13ConvUniversalINS1_16ConvProblemShapeILNS1_8OperatorE0ELi3EEENS1_10collective14CollectiveConvINS1_46MainloopSm90TmaGmmaWarpSpecializedImplicitGemmILS5_0ELi5ELi3EN4cute5tupleIJNSA_1CILi2EEENSC_ILi1EEESE_EEENS1_36KernelImplicitTmaWarpSpecializedSm90ELi1EEENSB_IJNSC_ILi256EEENSC_ILi64EEENSB_IJNSC_ILi32EEEEEEEEENS_10tfloat32_tESN_NSA_8TiledMMAINSA_8MMA_AtomIJNSA_4SM904GMMA29MMA_64x64x8_F32TF32TF32_SS_TNILNSR_7ScaleInE1ELST_1EEEEEENSA_6LayoutINSB_IJSE_SE_SE_EEENSB_IJNSC_ILi0EEESY_SY_EEEEENSB_IJNSA_10UnderscoreES11_S11_EEEEENS7_6detail26Sm90ImplicitGemmTileTraitsINSA_20SM90_TMA_LOAD_IM2COLENSA_14ComposedLayoutINSA_7SwizzleILi3ELi4ELi3EEENSA_18smem_ptr_flag_bitsILi32EEENSW_INSB_IJNSB_IJNSC_ILi8EEESK_EEENSB_IJSK_SE_EEENSB_IJSE_NSC_ILi5EEEEEEEEENSB_IJNSB_IJSK_SI_EEENSB_IJSE_SY_EEENSB_IJSY_NSC_ILi8192EEEEEEEEEEEEEvEENS15_INSA_23SM90_TMA_LOAD_MULTICASTENS17_IS19_S1B_NSW_INSB_IJNSB_IJS1C_S1C_EEES1E_S1G_EEENSB_IJS1I_S1J_NSB_IJSY_NSC_ILi2048EEEEEEEEEEEEEvEEEENS_8epilogue10collective6detail29Sm90TmaWarpSpecializedAdapterINS21_15DefaultEpilogueISN_NSB_IJNSB_IJllllEEESE_SY_EEES26_NS20_6thread17LinearCombinationISN_Li1EffLNS27_9ScaleType4KindE0ELNS_15FloatRoundStyleE2ESN_EENS_4gemm15EpilogueDefaultEEEEEvvEEEEvNT_6ParamsE --------------------------
	.section	.nv.constant0._ZN7cutlass13device_kernelINS_4conv6kernel13ConvUniversalINS1_16ConvProblemShapeILNS1_8OperatorE0ELi3EEENS1_10collective14CollectiveConvINS1_46MainloopSm90TmaGmmaWarpSpecializedImplicitGemmILS5_0ELi5ELi3EN4cute5tupleIJNSA_1CILi2EEENSC_ILi1EEESE_EEENS1_36KernelImplicitTmaWarpSpecializedSm90ELi1EEENSB_IJNSC_ILi256EEENSC_ILi64EEENSB_IJNSC_ILi32EEEEEEEEENS_10tfloat32_tESN_NSA_8TiledMMAINSA_8MMA_AtomIJNSA_4SM904GMMA29MMA_64x64x8_F32TF32TF32_SS_TNILNSR_7ScaleInE1ELST_1EEEEEENSA_6LayoutINSB_IJSE_SE_SE_EEENSB_IJNSC_ILi0EEESY_SY_EEEEENSB_IJNSA_10UnderscoreES11_S11_EEEEENS7_6detail26Sm90ImplicitGemmTileTraitsINSA_20SM90_TMA_LOAD_IM2COLENSA_14ComposedLayoutINSA_7SwizzleILi3ELi4ELi3EEENSA_18smem_ptr_flag_bitsILi32EEENSW_INSB_IJNSB_IJNSC_ILi8EEESK_EEENSB_IJSK_SE_EEENSB_IJSE_NSC_ILi5EEEEEEEEENSB_IJNSB_IJSK_SI_EEENSB_IJSE_SY_EEENSB_IJSY_NSC_ILi8192EEEEEEEEEEEEEvEENS15_INSA_23SM90_TMA_LOAD_MULTICASTENS17_IS19_S1B_NSW_INSB_IJNSB_IJS1C_S1C_EEES1E_S1G_EEENSB_IJS1I_S1J_NSB_IJSY_NSC_ILi2048EEEEEEEEEEEEEvEEEENS_8epilogue10collective6detail29Sm90TmaWarpSpecializedAdapterINS21_15DefaultEpilogueISN_NSB_IJNSB_IJllllEEESE_SY_EEES26_NS20_6thread17LinearCombinationISN_Li1EffLNS27_9ScaleType4KindE0ELNS_15FloatRoundStyleE2ESN_EENS_4gemm15EpilogueDefaultEEEEEvvEEEEvNT_6ParamsE,"a",@progbits
	.sectionflags	@""
	.align	4
.nv.constant0._ZN7cutlass13device_kernelINS_4conv6kernel13ConvUniversalINS1_16ConvProblemShapeILNS1_8OperatorE0ELi3EEENS1_10collective14CollectiveConvINS1_46MainloopSm90TmaGmmaWarpSpecializedImplicitGemmILS5_0ELi5ELi3EN4cute5tupleIJNSA_1CILi2EEENSC_ILi1EEESE_EEENS1_36KernelImplicitTmaWarpSpecializedSm90ELi1EEENSB_IJNSC_ILi256EEENSC_ILi64EEENSB_IJNSC_ILi32EEEEEEEEENS_10tfloat32_tESN_NSA_8TiledMMAINSA_8MMA_AtomIJNSA_4SM904GMMA29MMA_64x64x8_F32TF32TF32_SS_TNILNSR_7ScaleInE1ELST_1EEEEEENSA_6LayoutINSB_IJSE_SE_SE_EEENSB_IJNSC_ILi0EEESY_SY_EEEEENSB_IJNSA_10UnderscoreES11_S11_EEEEENS7_6detail26Sm90ImplicitGemmTileTraitsINSA_20SM90_TMA_LOAD_IM2COLENSA_14ComposedLayoutINSA_7SwizzleILi3ELi4ELi3EEENSA_18smem_ptr_flag_bitsILi32EEENSW_INSB_IJNSB_IJNSC_ILi8EEESK_EEENSB_IJSK_SE_EEENSB_IJSE_NSC_ILi5EEEEEEEEENSB_IJNSB_IJSK_SI_EEENSB_IJSE_SY_EEENSB_IJSY_NSC_ILi8192EEEEEEEEEEEEEvEENS15_INSA_23SM90_TMA_LOAD_MULTICASTENS17_IS19_S1B_NSW_INSB_IJNSB_IJS1C_S1C_EEES1E_S1G_EEENSB_IJS1I_S1J_NSB_IJSY_NSC_ILi2048EEEEEEEEEEEEEvEEEENS_8epilogue10collective6detail29Sm90TmaWarpSpecializedAdapterINS21_15DefaultEpilogueISN_NSB_IJNSB_IJllllEEESE_SY_EEES26_NS20_6thread17LinearCombinationISN_Li1EffLNS27_9ScaleType4KindE0ELNS_15FloatRoundStyleE2ESN_EENS_4gemm15EpilogueDefaultEEEEEvvEEEEvNT_6ParamsE:
	.zero		1664


//--------------------- SYMBOLS --------------------------

	.type		.nv.reservedSmem.offset0,@object
	.size		.nv.reservedSmem.offset0,0x4
